def matmul_kernel(
    a_ptr,
    b_ptr,
    c_ptr,
    M,
    N,
    K,
    stride_am,
    stride_ak,
    stride_bk,
    stride_bn,
    stride_cm,
    stride_cn,
    BLOCK_M: tl.constexpr,
    BLOCK_N: tl.constexpr,
    BLOCK_K: tl.constexpr,
    GROUP_M: tl.constexpr,
):
    pid = tl.program_id(axis=0)
    num_pid_m = tl.cdiv(M, BLOCK_M)
    num_pid_n = tl.cdiv(N, BLOCK_N)
    num_pid_in_group = GROUP_M * num_pid_n
    group_id = pid // num_pid_in_group
    first_pid_m = group_id * GROUP_M
    group_size_m = min(num_pid_m - first_pid_m, GROUP_M)
    pid_m = first_pid_m + ((pid % num_pid_in_group) % group_size_m)
    pid_n = (pid % num_pid_in_group) // group_size_m

    offs_am = (pid_m * BLOCK_M + tl.arange(0, BLOCK_M)) % M
    offs_bn = (pid_n * BLOCK_N + tl.arange(0, BLOCK_N)) % N
    offs_k = tl.arange(0, BLOCK_K)
    a_ptrs = a_ptr + offs_am[:, None] * stride_am + offs_k[None, :] * stride_ak
    b_ptrs = b_ptr + offs_k[:, None] * stride_bk + offs_bn[None, :] * stride_bn

    acc = tl.zeros((BLOCK_M, BLOCK_N), dtype=tl.float32)
    for kk in range(0, tl.cdiv(K, BLOCK_K)):
        a = tl.load(a_ptrs, mask=offs_k[None, :] < K - kk * BLOCK_K, other=0.0)
        b = tl.load(b_ptrs, mask=offs_k[:, None] < K - kk * BLOCK_K, other=0.0)
        acc = tl.dot(a, b, acc)
        a_ptrs += BLOCK_K * stride_ak
        b_ptrs += BLOCK_K * stride_bk

    c = acc.to(c_ptr.dtype.element_ty)
    offs_cm = pid_m * BLOCK_M + tl.arange(0, BLOCK_M)
    offs_cn = pid_n * BLOCK_N + tl.arange(0, BLOCK_N)
    c_ptrs = c_ptr + offs_cm[:, None] * stride_cm + offs_cn[None, :] * stride_cn
    mask = (offs_cm[:, None] < M) & (offs_cn[None, :] < N)
    tl.store(c_ptrs, c, mask=mask)

# config = {"BLOCK_K": 32, "BLOCK_M": 128, "BLOCK_N": 64, "GROUP_M": 4, "arch": "sm_100", "dtype": "bf16", "num_ctas": 1, "num_stages": 3, "num_warps": 4}
# arch = sm_100


// ===== COMPILED SASS (sm_100a) =====

	.target	sm_100a

	.elftype	@"ET_EXEC"


//--------------------- .note.nv.tkinfo           --------------------------
	.section	.note.nv.tkinfo,"",@"SHT_NOTE"
	.sectionflags	@"SHF_NOTE_NV_TKINFO"
	.tkinfo
        /*0018*/ 	.word	0x00000081
        /*0030*/ 	.string	""
        /*0030*/ 	.string	"ptxas-blackwell"
        /*0030*/ 	.string	"Cuda compilation tools, release 12.9, V12.9.86"
        /*0030*/ 	.string	"Build cuda_12.9.r12.9/compiler.36037853_0"
        /*0030*/ 	.string	"-v  -suppress-debug-info  -lineinfo  -arch sm_100a "



//--------------------- .note.nv.cuver            --------------------------
	.section	.note.nv.cuver,"",@"SHT_NOTE"
	.sectionflags	@"SHF_NOTE_NV_CUVER"
        /*0018*/ 	.short	0x0001
        /*001a*/ 	.short	0x0064
        /*001c*/ 	.short	0x0001
        /*001e*/ 	.short	0x0000
        /*0020*/ 	.short	0x0001
        /*0022*/ 	.short	0x0000


//--------------------- .nv.info                  --------------------------
	.section	.nv.info,"",@"SHT_CUDA_INFO"
	.align	4


	//----- nvinfo : EIATTR_REGCOUNT
	.align		4
        /*0000*/ 	.byte	0x04, 0x2f
        /*0002*/ 	.short	(.L_4 - .L_3)
	.align		4
.L_3:
        /*0004*/ 	.word	index@(matmul_kernel)
        /*0008*/ 	.word	0x00000095


	//----- nvinfo : EIATTR_FRAME_SIZE
	.align		4
.L_4:
        /*000c*/ 	.byte	0x04, 0x11
        /*000e*/ 	.short	(.L_6 - .L_5)
	.align		4
.L_5:
        /*0010*/ 	.word	index@($__internal_2_$__cuda_sm10x_tcgen05_guardrail_trap_unallocated_columns_being_dealloced)
        /*0014*/ 	.word	0x00000000


	//----- nvinfo : EIATTR_FRAME_SIZE
	.align		4
.L_6:
        /*0018*/ 	.byte	0x04, 0x11
        /*001a*/ 	.short	(.L_8 - .L_7)
	.align		4
.L_7:
        /*001c*/ 	.word	index@($__internal_1_$__cuda_sm10x_tcgen05_guardrail_trap_phase_invalid_during_alloc)
        /*0020*/ 	.word	0x00000000


	//----- nvinfo : EIATTR_FRAME_SIZE
	.align		4
.L_8:
        /*0024*/ 	.byte	0x04, 0x11
        /*0026*/ 	.short	(.L_10 - .L_9)
	.align		4
.L_9:
        /*0028*/ 	.word	index@($__internal_0_$__cuda_sm10x_tcgen05_guardrail_trap_col_being_dealloced_not_returned_by_alloc)
        /*002c*/ 	.word	0x00000000


	//----- nvinfo : EIATTR_FRAME_SIZE
	.align		4
.L_10:
        /*0030*/ 	.byte	0x04, 0x11
        /*0032*/ 	.short	(.L_12 - .L_11)
	.align		4
.L_11:
        /*0034*/ 	.word	index@(matmul_kernel)
        /*0038*/ 	.word	0x00000000


	//----- nvinfo : EIATTR_MIN_STACK_SIZE
	.align		4
.L_12:
        /*003c*/ 	.byte	0x04, 0x12
        /*003e*/ 	.short	(.L_14 - .L_13)
	.align		4
.L_13:
        /*0040*/ 	.word	index@(matmul_kernel)
        /*0044*/ 	.word	0x00000000
.L_14:


//--------------------- .nv.info.matmul_kernel    --------------------------
	.section	.nv.info.matmul_kernel,"",@"SHT_CUDA_INFO"
	.sectionflags	@""
	.align	4


	//----- nvinfo : EIATTR_CUDA_API_VERSION
	.align		4
        /*0000*/ 	.byte	0x04, 0x37
        /*0002*/ 	.short	(.L_16 - .L_15)
.L_15:
        /*0004*/ 	.word	0x00000081


	//----- nvinfo : EIATTR_KPARAM_INFO
	.align		4
.L_16:
        /*0008*/ 	.byte	0x04, 0x17
        /*000a*/ 	.short	(.L_18 - .L_17)
.L_17:
        /*000c*/ 	.word	0x00000000
        /*0010*/ 	.short	0x000d
        /*0012*/ 	.short	0x0048
        /*0014*/ 	.byte	0x00, 0xf4, 0x21, 0x00


	//----- nvinfo : EIATTR_KPARAM_INFO
	.align		4
.L_18:
        /*0018*/ 	.byte	0x04, 0x17
        /*001a*/ 	.short	(.L_20 - .L_19)
.L_19:
        /*001c*/ 	.word	0x00000000
        /*0020*/ 	.short	0x000c
        /*0022*/ 	.short	0x0040
        /*0024*/ 	.byte	0x00, 0xf4, 0x21, 0x00


	//----- nvinfo : EIATTR_KPARAM_INFO
	.align		4
.L_20:
        /*0028*/ 	.byte	0x04, 0x17
        /*002a*/ 	.short	(.L_22 - .L_21)
.L_21:
        /*002c*/ 	.word	0x00000000
        /*0030*/ 	.short	0x000b
        /*0032*/ 	.short	0x0038
        /*0034*/ 	.byte	0x00, 0xf0, 0x11, 0x00


	//----- nvinfo : EIATTR_KPARAM_INFO
	.align		4
.L_22:
        /*0038*/ 	.byte	0x04, 0x17
        /*003a*/ 	.short	(.L_24 - .L_23)
.L_23:
        /*003c*/ 	.word	0x00000000
        /*0040*/ 	.short	0x000a
        /*0042*/ 	.short	0x0034
        /*0044*/ 	.byte	0x00, 0xf0, 0x11, 0x00


	//----- nvinfo : EIATTR_KPARAM_INFO
	.align		4
.L_24:
        /*0048*/ 	.byte	0x04, 0x17
        /*004a*/ 	.short	(.L_26 - .L_25)
.L_25:
        /*004c*/ 	.word	0x00000000
        /*0050*/ 	.short	0x0009
        /*0052*/ 	.short	0x0030
        /*0054*/ 	.byte	0x00, 0xf0, 0x11, 0x00


	//----- nvinfo : EIATTR_KPARAM_INFO
	.align		4
.L_26:
        /*0058*/ 	.byte	0x04, 0x17
        /*005a*/ 	.short	(.L_28 - .L_27)
.L_27:
        /*005c*/ 	.word	0x00000000
        /*0060*/ 	.short	0x0008
        /*0062*/ 	.short	0x002c
        /*0064*/ 	.byte	0x00, 0xf0, 0x11, 0x00


	//----- nvinfo : EIATTR_KPARAM_INFO
	.align		4
.L_28:
        /*0068*/ 	.byte	0x04, 0x17
        /*006a*/ 	.short	(.L_30 - .L_29)
.L_29:
        /*006c*/ 	.word	0x00000000
        /*0070*/ 	.short	0x0007
        /*0072*/ 	.short	0x0028
        /*0074*/ 	.byte	0x00, 0xf0, 0x11, 0x00


	//----- nvinfo : EIATTR_KPARAM_INFO
	.align		4
.L_30:
        /*0078*/ 	.byte	0x04, 0x17
        /*007a*/ 	.short	(.L_32 - .L_31)
.L_31:
        /*007c*/ 	.word	0x00000000
        /*0080*/ 	.short	0x0006
        /*0082*/ 	.short	0x0024
        /*0084*/ 	.byte	0x00, 0xf0, 0x11, 0x00


	//----- nvinfo : EIATTR_KPARAM_INFO
	.align		4
.L_32:
        /*0088*/ 	.byte	0x04, 0x17
        /*008a*/ 	.short	(.L_34 - .L_33)
.L_33:
        /*008c*/ 	.word	0x00000000
        /*0090*/ 	.short	0x0005
        /*0092*/ 	.short	0x0020
        /*0094*/ 	.byte	0x00, 0xf0, 0x11, 0x00


	//----- nvinfo : EIATTR_KPARAM_INFO
	.align		4
.L_34:
        /*0098*/ 	.byte	0x04, 0x17
        /*009a*/ 	.short	(.L_36 - .L_35)
.L_35:
        /*009c*/ 	.word	0x00000000
        /*00a0*/ 	.short	0x0004
        /*00a2*/ 	.short	0x001c
        /*00a4*/ 	.byte	0x00, 0xf0, 0x11, 0x00


	//----- nvinfo : EIATTR_KPARAM_INFO
	.align		4
.L_36:
        /*00a8*/ 	.byte	0x04, 0x17
        /*00aa*/ 	.short	(.L_38 - .L_37)
.L_37:
        /*00ac*/ 	.word	0x00000000
        /*00b0*/ 	.short	0x0003
        /*00b2*/ 	.short	0x0018
        /*00b4*/ 	.byte	0x00, 0xf0, 0x11, 0x00


	//----- nvinfo : EIATTR_KPARAM_INFO
	.align		4
.L_38:
        /*00b8*/ 	.byte	0x04, 0x17
        /*00ba*/ 	.short	(.L_40 - .L_39)
.L_39:
        /*00bc*/ 	.word	0x00000000
        /*00c0*/ 	.short	0x0002
        /*00c2*/ 	.short	0x0010
        /*00c4*/ 	.byte	0x00, 0xf4, 0x21, 0x00


	//----- nvinfo : EIATTR_KPARAM_INFO
	.align		4
.L_40:
        /*00c8*/ 	.byte	0x04, 0x17
        /*00ca*/ 	.short	(.L_42 - .L_41)
.L_41:
        /*00cc*/ 	.word	0x00000000
        /*00d0*/ 	.short	0x0001
        /*00d2*/ 	.short	0x0008
        /*00d4*/ 	.byte	0x00, 0xf4, 0x21, 0x00


	//----- nvinfo : EIATTR_KPARAM_INFO
	.align		4
.L_42:
        /*00d8*/ 	.byte	0x04, 0x17
        /*00da*/ 	.short	(.L_44 - .L_43)
.L_43:
        /*00dc*/ 	.word	0x00000000
        /*00e0*/ 	.short	0x0000
        /*00e2*/ 	.short	0x0000
        /*00e4*/ 	.byte	0x00, 0xf4, 0x21, 0x00


	//----- nvinfo : EIATTR_AT_ENTRY_FRAGMENTS
	.align		4
.L_44:
        /*00e8*/ 	.byte	0x04, 0x4f
        /*00ea*/ 	.short	(.L_46 - .L_45)


	//   ....[0]....
.L_45:
        /*00ec*/ 	.word	0x00000004


	//----- nvinfo : EIATTR_RESERVED_SMEM_USED
	.align		4
.L_46:
        /*00f0*/ 	.byte	0x01, 0x41
	.zero		2


	//----- nvinfo : EIATTR_SPARSE_MMA_MASK
	.align		4
        /*00f4*/ 	.byte	0x03, 0x50
        /*00f6*/ 	.short	0x0000


	//----- nvinfo : EIATTR_TCGEN05_1CTA_USED
	.align		4
        /*00f8*/ 	.byte	0x01, 0x51
	.zero		2


	//----- nvinfo : EIATTR_MAXREG_COUNT
	.align		4
        /*00fc*/ 	.byte	0x03, 0x1b
        /*00fe*/ 	.short	0x00ff


	//----- nvinfo : EIATTR_NUM_BARRIERS
	.align		4
        /*0100*/ 	.byte	0x02, 0x4c
        /*0102*/ 	.byte	0x01
	.zero		1


	//----- nvinfo : EIATTR_INT_WARP_WIDE_INSTR_OFFSETS
	.align		4
        /*0104*/ 	.byte	0x04, 0x31
        /*0106*/ 	.short	(.L_48 - .L_47)


	//   ....[0]....
.L_47:
        /*0108*/ 	.word	0x00001120


	//   ....[1]....
        /*010c*/ 	.word	0x00001150


	//   ....[2]....
        /*0110*/ 	.word	0x00002f10


	//   ....[3]....
        /*0114*/ 	.word	0x00006d40


	//   ....[4]....
        /*0118*/ 	.word	0x00006d90


	//----- nvinfo : EIATTR_COOP_GROUP_MASK_REGIDS
	.align		4
.L_48:
        /*011c*/ 	.byte	0x04, 0x29
        /*011e*/ 	.short	(.L_50 - .L_49)


	//   ....[0]....
.L_49:
        /*0120*/ 	.word	0xffffffff


	//   ....[1]....
        /*0124*/ 	.word	0xffffffff


	//   ....[2]....
        /*0128*/ 	.word	0xffffffff


	//   ....[3]....
        /*012c*/ 	.word	0xffffffff


	//----- nvinfo : EIATTR_COOP_GROUP_INSTR_OFFSETS
	.align		4
.L_50:
        /*0130*/ 	.byte	0x04, 0x28
        /*0132*/ 	.short	(.L_52 - .L_51)


	//   ....[0]....
.L_51:
        /*0134*/ 	.word	0x00000060


	//   ....[1]....
        /*0138*/ 	.word	0x00000320


	//   ....[2]....
        /*013c*/ 	.word	0x00006bd0


	//   ....[3]....
        /*0140*/ 	.word	0x00006e40


	//----- nvinfo : EIATTR_VRC_CTA_INIT_COUNT
	.align		4
.L_52:
        /*0144*/ 	.byte	0x02, 0x4a
        /*0146*/ 	.byte	0x80
	.zero		1


	//----- nvinfo : EIATTR_MBARRIER_INSTR_OFFSETS
	.align		4
        /*0148*/ 	.byte	0x04, 0x39
        /*014a*/ 	.short	(.L_54 - .L_53)


	//   ....[0]....
.L_53:
        /*014c*/ 	.word	0x00001260
        /*0150*/ 	.word	0x000000ff
        /*0154*/ 	.word	0x00000000
        /*0158*/ 	.short	0x0100
        /*015a*/ 	.byte	0x08
	.zero		1


	//   ....[1]....
        /*015c*/ 	.word	0x00002f50
        /*0160*/ 	.word	0x000000ff
        /*0164*/ 	.word	0x00002008
        /*0168*/ 	.short	0x0100
        /*016a*/ 	.byte	0x0b
	.zero		1


	//   ....[2]....
        /*016c*/ 	.word	0x000046d0
        /*0170*/ 	.word	0x000000ff
        /*0174*/ 	.word	0x00000000
        /*0178*/ 	.short	0x010a
        /*017a*/ 	.byte	0x08
	.zero		1


	//   ....[3]....
        /*017c*/ 	.word	0x00004ee0
        /*0180*/ 	.word	0x000000ff
        /*0184*/ 	.word	0x00000000
        /*0188*/ 	.short	0x010a
        /*018a*/ 	.byte	0x08
	.zero		1


	//   ....[4]....
        /*018c*/ 	.word	0x00005040
        /*0190*/ 	.word	0x000000ff
        /*0194*/ 	.word	0x00002000
        /*0198*/ 	.short	0x0108
        /*019a*/ 	.byte	0x0b
	.zero		1


	//   ....[5]....
        /*019c*/ 	.word	0x000050c0
        /*01a0*/ 	.word	0x000000ff
        /*01a4*/ 	.word	0x00002008
        /*01a8*/ 	.short	0x0108
        /*01aa*/ 	.byte	0x0b
	.zero		1


	//   ....[6]....
        /*01ac*/ 	.word	0x00006e60
        /*01b0*/ 	.word	0x000000ff
        /*01b4*/ 	.word	0x00000000
        /*01b8*/ 	.short	0x010a
        /*01ba*/ 	.byte	0x08
	.zero		1


	//   ....[7]....
        /*01bc*/ 	.word	0x00006e90
        /*01c0*/ 	.word	0x000000ff
        /*01c4*/ 	.word	0x00000000
        /*01c8*/ 	.short	0x010a
        /*01ca*/ 	.byte	0x08
	.zero		1


	//----- nvinfo : EIATTR_NUM_MBARRIERS
	.align		4
.L_54:
        /*01cc*/ 	.byte	0x03, 0x38
        /*01ce*/ 	.short	0x0002


	//----- nvinfo : EIATTR_EXIT_INSTR_OFFSETS
	.align		4
        /*01d0*/ 	.byte	0x04, 0x1c
        /*01d2*/ 	.short	(.L_56 - .L_55)


	//   ....[0]....
.L_55:
        /*01d4*/ 	.word	0x00006e50


	//----- nvinfo : EIATTR_REQNTID
	.align		4
.L_56:
        /*01d8*/ 	.byte	0x04, 0x10
        /*01da*/ 	.short	(.L_58 - .L_57)
.L_57:
        /*01dc*/ 	.word	0x00000080
        /*01e0*/ 	.word	0x00000001
        /*01e4*/ 	.word	0x00000001


	//----- nvinfo : EIATTR_CRS_STACK_SIZE
	.align		4
.L_58:
        /*01e8*/ 	.byte	0x04, 0x1e
        /*01ea*/ 	.short	(.L_60 - .L_59)
.L_59:
        /*01ec*/ 	.word	0x00000000


	//----- nvinfo : EIATTR_CBANK_PARAM_SIZE
	.align		4
.L_60:
        /*01f0*/ 	.byte	0x03, 0x19
        /*01f2*/ 	.short	0x0050


	//----- nvinfo : EIATTR_PARAM_CBANK
	.align		4
        /*01f4*/ 	.byte	0x04, 0x0a
        /*01f6*/ 	.short	(.L_62 - .L_61)
	.align		4
.L_61:
        /*01f8*/ 	.word	index@(.nv.constant0.matmul_kernel)
        /*01fc*/ 	.short	0x0380
        /*01fe*/ 	.short	0x0050


	//----- nvinfo : EIATTR_SW_WAR
	.align		4
.L_62:
        /*0200*/ 	.byte	0x04, 0x36
        /*0202*/ 	.short	(.L_64 - .L_63)
.L_63:
        /*0204*/ 	.word	0x00000008
.L_64:


//--------------------- .nv.compat                --------------------------
	.section	.nv.compat,"",@"SHT_CUDA_COMPAT_INFO"
	.align	4
        /*0000*/ 	.byte	0x02, 0x02, 0x02, 0x00, 0x02, 0x05, 0x05, 0x00, 0x02, 0x03, 0x00, 0x00, 0x02, 0x06, 0x01, 0x00


//--------------------- .nv.callgraph             --------------------------
	.section	.nv.callgraph,"",@"SHT_CUDA_CALLGRAPH"
	.align	4
	.sectionentsize	8
	.align		4
        /*0000*/ 	.word	0x00000000
	.align		4
        /*0004*/ 	.word	0xffffffff
	.align		4
        /*0008*/ 	.word	0x00000000
	.align		4
        /*000c*/ 	.word	0xfffffffe
	.align		4
        /*0010*/ 	.word	0x00000000
	.align		4
        /*0014*/ 	.word	0xfffffffd
	.align		4
        /*0018*/ 	.word	0x00000000
	.align		4
        /*001c*/ 	.word	0xfffffffc


//--------------------- .text.matmul_kernel       --------------------------
	.section	.text.matmul_kernel,"ax",@progbits
	.align	128
        .global         matmul_kernel
        .type           matmul_kernel,@function
        .size           matmul_kernel,(.L_x_21 - matmul_kernel)
        .other          matmul_kernel,@"STO_CUDA_ENTRY STV_DEFAULT"
matmul_kernel:
.text.matmul_kernel:
[----:B------:R-:W0:Y:S01]  /*0000*/  LDC R1, c[0x0][0x37c] ;  /* 0x0000df00ff017b82 */ /* 0x000e220000000800 */
[----:B------:R-:W1:Y:S01]  /*0010*/  S2R R38, SR_TID.X ;  /* 0x0000000000267919 */ /* 0x000e620000002100 */
[----:B------:R-:W2:Y:S01]  /*0020*/  LDCU.64 UR22, c[0x0][0x358] ;  /* 0x00006b00ff1677ac */ /* 0x000ea20008000a00 */
[----:B-1----:R-:W-:-:S13]  /*0030*/  ISETP.GE.U32.AND P1, PT, R38, 0x20, PT ;  /* 0x000000202600780c */ /* 0x002fda0003f26070 */
[----:B--2---:R-:W-:Y:S05]  /*0040*/  @P1 BRA `(.L_x_0) ;  /* 0x0000000000b81947 */ /* 0x004fea0003800000 */
[----:B------:R-:W1:Y:S01]  /*0050*/  S2UR UR6, SR_CgaCtaId ;  /* 0x00000000000679c3 */ /* 0x000e620000008800 */
[----:B------:R-:W-:Y:S01]  /*0060*/  NOP ;  /* 0x0000000000007918 */ /* 0x000fe20000000000 */
[----:B------:R-:W-:Y:S02]  /*0070*/  UMOV UR4, 0x40 ;  /* 0x0000004000047882 */ /* 0x000fe40000000000 */
[----:B-1----:R-:W-:-:S09]  /*0080*/  ULEA UR4, UR6, UR4, 0x18 ;  /* 0x0000000406047291 */ /* 0x002fd2000f8ec0ff */
[----:B------:R-:W1:Y:S01]  /*0090*/  LDS.U8 R0, [UR4] ;  /* 0x00000004ff007984 */ /* 0x000e620008000000 */
[----:B------:R-:W-:Y:S02]  /*00a0*/  UMOV UR4, 0x400 ;  /* 0x0000040000047882 */ /* 0x000fe40000000000 */
[----:B------:R-:W-:Y:S01]  /*00b0*/  ULEA UR4, UR6, UR4, 0x18 ;  /* 0x0000000406047291 */ /* 0x000fe2000f8ec0ff */
[----:B-1----:R-:W-:-:S13]  /*00c0*/  ISETP.NE.AND P0, PT, R0, RZ, PT ;  /* 0x000000ff0000720c */ /* 0x002fda0003f05270 */
[----:B------:R-:W-:Y:S05]  /*00d0*/  @P0 BRA `(.L_x_1) ;  /* 0x00000000007c0947 */ /* 0x000fea0003800000 */
[----:B------:R-:W-:-:S13]  /*00e0*/  ELECT P0, URZ, PT ;  /* 0x0000000000ff782f */ /* 0x000fda0003800000 */
[----:B------:R-:W-:Y:S05]  /*00f0*/  @!P0 BRA `(.L_x_2) ;  /* 0x0000000000848947 */ /* 0x000fea0003800000 */
[----:B------:R-:W-:Y:S01]  /*0100*/  UMOV UR5, 0x4 ;  /* 0x0000000400057882 */ /* 0x000fe20000000000 */
[----:B------:R-:W-:Y:S02]  /*0110*/  IMAD.MOV.U32 R4, RZ, RZ, 0x1 ;  /* 0x00000001ff047424 */ /* 0x000fe400078e00ff */
[----:B------:R-:W-:Y:S02]  /*0120*/  IMAD.MOV.U32 R5, RZ, RZ, 0xf ;  /* 0x0000000fff057424 */ /* 0x000fe400078e00ff */
[----:B------:R-:W-:Y:S04]  /*0130*/  DEPBAR.LE SB1, 0x36 ;  /* 0x00009d800000791a */ /* 0x000fe80000000000 */
[----:B------:R-:W1:Y:S02]  /*0140*/  UTCATOMSWS.FIND_AND_SET.ALIGN UP0, UR5, UR5 ;  /* 0x00000005000575e3 */ /* 0x000e640008000800 */
[----:B-1----:R-:W-:-:S04]  /*0150*/  PLOP3.LUT P0, PT, PT, PT, UP0, 0x80, 0x8 ;  /* 0x000000000008781c */ /* 0x002fc80003f0f008 */
[----:B------:R-:W-:-:S04]  /*0160*/  SEL R0, RZ, 0xffffffff, !P0 ;  /* 0xffffffffff007807 */ /* 0x000fc80004000000 */
[----:B------:R-:W-:Y:S01]  /*0170*/  ISETP.NE.AND P0, PT, R0, RZ, PT ;  /* 0x000000ff0000720c */ /* 0x000fe20003f05270 */
[----:B------:R-:W-:-:S12]  /*0180*/  IMAD.U32 R0, RZ, RZ, UR5 ;  /* 0x00000005ff007e24 */ /* 0x000fd8000f8e00ff */
[----:B------:R-:W-:Y:S05]  /*0190*/  @P0 BRA `(.L_x_3) ;  /* 0x0000000000240947 */ /* 0x000fea0003800000 */
.L_x_4:
[----:B------:R-:W-:Y:S05]  /*01a0*/  NANOSLEEP 0x64 ;  /* 0x000000640000795d */ /* 0x000fea0003800000 */
[----:B------:R-:W-:-:S05]  /*01b0*/  UMOV UR5, 0x4 ;  /* 0x0000000400057882 */ /* 0x000fca0000000000 */
[----:B------:R-:W-:Y:S04]  /*01c0*/  DEPBAR.LE SB1, 0x36 ;  /* 0x00009d800000791a */ /* 0x000fe80000000000 */
[----:B------:R-:W1:Y:S02]  /*01d0*/  UTCATOMSWS.FIND_AND_SET.ALIGN UP0, UR5, UR5 ;  /* 0x00000005000575e3 */ /* 0x000e640008000800 */
[----:B-1----:R-:W-:-:S04]  /*01e0*/  PLOP3.LUT P0, PT, PT, PT, UP0, 0x80, 0x8 ;  /* 0x000000000008781c */ /* 0x002fc80003f0f008 */
[----:B------:R-:W-:-:S04]  /*01f0*/  SEL R0, RZ, 0xffffffff, !P0 ;  /* 0xffffffffff007807 */ /* 0x000fc80004000000 */
[----:B------:R-:W-:Y:S01]  /*0200*/  ISETP.NE.AND P0, PT, R0, RZ, PT ;  /* 0x000000ff0000720c */ /* 0x000fe20003f05270 */
[----:B------:R-:W-:-:S12]  /*0210*/  IMAD.U32 R0, RZ, RZ, UR5 ;  /* 0x00000005ff007e24 */ /* 0x000fd8000f8e00ff */
[----:B------:R-:W-:Y:S05]  /*0220*/  @!P0 BRA `(.L_x_4) ;  /* 0xfffffffc00dc8947 */ /* 0x000fea000383ffff */
.L_x_3:
[C---:B------:R-:W-:Y:S01]  /*0230*/  VIADD R3, R0.reuse, 0x10 ;  /* 0x0000001000037836 */ /* 0x040fe20000000000 */
[----:B------:R-:W-:Y:S01]  /*0240*/  UMOV UR5, 0x50 ;  /* 0x0000005000057882 */ /* 0x000fe20000000000 */
[----:B------:R-:W-:Y:S01]  /*0250*/  SHF.L.U32 R2, R5, R0, RZ ;  /* 0x0000000005027219 */ /* 0x000fe200000006ff */
[----:B------:R-:W-:Y:S01]  /*0260*/  ULEA UR5, UR6, UR5, 0x18 ;  /* 0x0000000506057291 */ /* 0x000fe2000f8ec0ff */
[----:B------:R-:W-:Y:S01]  /*0270*/  IMAD.SHL.U32 R0, R0, 0x20, RZ ;  /* 0x0000002000007824 */ /* 0x000fe200078e00ff */
[----:B------:R-:W-:-:S04]  /*0280*/  SHF.L.U32 R3, R4, R3, RZ ;  /* 0x0000000304037219 */ /* 0x000fc800000006ff */
[----:B------:R-:W-:-:S05]  /*0290*/  LOP3.LUT R2, R3, R2, RZ, 0xfc, !PT ;  /* 0x0000000203027212 */ /* 0x000fca00078efcff */
[----:B------:R1:W-:Y:S04]  /*02a0*/  ATOMS.OR RZ, [UR5], R2 ;  /* 0x00000002ffff798c */ /* 0x0003e8000b000005 */
[----:B------:R1:W-:Y:S01]  /*02b0*/  STS [UR4], R0 ;  /* 0x00000000ff007988 */ /* 0x0003e20008000804 */
[----:B------:R-:W-:Y:S05]  /*02c0*/  BRA `(.L_x_2) ;  /* 0x0000000000107947 */ /* 0x000fea0003800000 */
.L_x_1:
[----:B------:R-:W-:Y:S01]  /*02d0*/  IMAD.MOV.U32 R0, RZ, RZ, -0x1 ;  /* 0xffffffffff007424 */ /* 0x000fe200078e00ff */
[----:B------:R-:W-:-:S04]  /*02e0*/  MOV R2, 0x310 ;  /* 0x0000031000027802 */ /* 0x000fc80000000f00 */
[----:B------:R1:W-:Y:S03]  /*02f0*/  STS [UR4], R0 ;  /* 0x00000000ff007988 */ /* 0x0003e60008000804 */
[----:B01----:R-:W-:Y:S05]  /*0300*/  CALL.REL.NOINC `($__internal_1_$__cuda_sm10x_tcgen05_guardrail_trap_phase_invalid_during_alloc) ;  /* 0x0000006800f87944 */ /* 0x003fea0003c00000 */
.L_x_2:
[----:B------:R-:W-:Y:S05]  /*0310*/  WARPSYNC.ALL ;  /* 0x0000000000007948 */ /* 0x000fea0003800000 */
[----:B------:R-:W-:Y:S01]  /*0320*/  NOP ;  /* 0x0000000000007918 */ /* 0x000fe20000000000 */
.L_x_0:
[----:B------:R-:W2:Y:S01]  /*0330*/  LDC.64 R70, c[0x0][0x398] ;  /* 0x0000e600ff467b82 */ /* 0x000ea20000000a00 */
[----:B------:R-:W3:Y:S01]  /*0340*/  S2R R5, SR_CTAID.X ;  /* 0x0000000000057919 */ /* 0x000ee20000002500 */
[----:B------:R-:W-:Y:S01]  /*0350*/  UMOV UR11, 0x400 ;  /* 0x00000400000b7882 */ /* 0x000fe20000000000 */
[----:B------:R-:W-:Y:S01]  /*0360*/  SHF.R.U32.HI R19, RZ, 0x5, R38 ;  /* 0x00000005ff137819 */ /* 0x000fe20000011626 */
[----:B------:R-:W4:Y:S03]  /*0370*/  LDCU.128 UR16, c[0x0][0x380] ;  /* 0x00007000ff1077ac */ /* 0x000f260008000c00 */
[----:B------:R-:W-:Y:S01]  /*0380*/  SGXT.U32 R19, R19, 0x2 ;  /* 0x000000021313781a */ /* 0x000fe20000000000 */
[----:B------:R-:W5:Y:S01]  /*0390*/  S2UR UR5, SR_CgaCtaId ;  /* 0x00000000000579c3 */ /* 0x000f620000008800 */
[----:B------:R-:W-:-:S07]  /*03a0*/  UMOV UR7, 0x1 ;  /* 0x0000000100077882 */ /* 0x000fce0000000000 */
[----:B------:R-:W1:Y:S02]  /*03b0*/  LDC.64 R56, c[0x0][0x3a8] ;  /* 0x0000ea00ff387b82 */ /* 0x000e640000000a00 */
[----:B-12---:R-:W-:Y:S01]  /*03c0*/  VIADD R0, R71, 0x3f ;  /* 0x0000003f47007836 */ /* 0x006fe20000000000 */
[----:B------:R-:W-:-:S04]  /*03d0*/  IABS R14, R71 ;  /* 0x00000047000e7213 */ /* 0x000fc80000000000 */
[----:B------:R-:W-:Y:S01]  /*03e0*/  SHF.R.S32.HI R3, RZ, 0x1f, R0 ;  /* 0x0000001fff037819 */ /* 0x000fe20000011400 */
[----:B-----5:R-:W-:-:S03]  /*03f0*/  ULEA UR11, UR5, UR11, 0x18 ;  /* 0x0000000b050b7291 */ /* 0x020fc6000f8ec0ff */
[----:B------:R-:W-:Y:S02]  /*0400*/  LEA.HI R3, R3, R0, RZ, 0x6 ;  /* 0x0000000003037211 */ /* 0x000fe400078f30ff */
[----:B---3--:R-:W-:Y:S02]  /*0410*/  IABS R8, R5 ;  /* 0x0000000500087213 */ /* 0x008fe40000000000 */
[----:B------:R-:W-:-:S05]  /*0420*/  SHF.R.S32.HI R3, RZ, 0x6, R3 ;  /* 0x00000006ff037819 */ /* 0x000fca0000011403 */
[----:B------:R-:W-:-:S05]  /*0430*/  IMAD.SHL.U32 R4, R3, 0x4, RZ ;  /* 0x0000000403047824 */ /* 0x000fca00078e00ff */
[-C--:B------:R-:W-:Y:S02]  /*0440*/  IABS R7, R4.reuse ;  /* 0x0000000400077213 */ /* 0x080fe40000000000 */
[----:B------:R-:W-:Y:S02]  /*0450*/  IABS R10, R4 ;  /* 0x00000004000a7213 */ /* 0x000fe40000000000 */
[----:B------:R-:W1:Y:S08]  /*0460*/  I2F.RP R0, R7 ;  /* 0x0000000700007306 */ /* 0x000e700000209400 */
[----:B-1----:R-:W1:Y:S02]  /*0470*/  MUFU.RCP R0, R0 ;  /* 0x0000000000007308 */ /* 0x002e640000001000 */
[----:B-1----:R-:W-:-:S02]  /*0480*/  VIADD R2, R0, 0xffffffe ;  /* 0x0ffffffe00027836 */ /* 0x002fc40000000000 */
[----:B------:R-:W-:-:S04]  /*0490*/  IMAD.MOV R0, RZ, RZ, -R10 ;  /* 0x000000ffff007224 */ /* 0x000fc800078e0a0a */
[----:B------:R1:W2:Y:S02]  /*04a0*/  F2I.FTZ.U32.TRUNC.NTZ R3, R2 ;  /* 0x0000000200037305 */ /* 0x0002a4000021f000 */
[----:B-1----:R-:W-:Y:S02]  /*04b0*/  IMAD.MOV.U32 R2, RZ, RZ, RZ ;  /* 0x000000ffff027224 */ /* 0x002fe400078e00ff */
[----:B--2---:R-:W-:-:S04]  /*04c0*/  IMAD.MOV R6, RZ, RZ, -R3 ;  /* 0x000000ffff067224 */ /* 0x004fc800078e0a03 */
[----:B------:R-:W-:Y:S02]  /*04d0*/  IMAD R9, R6, R7, RZ ;  /* 0x0000000706097224 */ /* 0x000fe400078e02ff */
[----:B------:R-:W-:Y:S02]  /*04e0*/  IMAD.MOV.U32 R6, RZ, RZ, R8 ;  /* 0x000000ffff067224 */ /* 0x000fe400078e0008 */
[----:B------:R-:W-:-:S06]  /*04f0*/  IMAD.HI.U32 R3, R3, R9, R2 ;  /* 0x0000000903037227 */ /* 0x000fcc00078e0002 */
[----:B------:R-:W-:-:S04]  /*0500*/  IMAD.HI.U32 R3, R3, R6, RZ ;  /* 0x0000000603037227 */ /* 0x000fc800078e00ff */
[----:B------:R-:W-:Y:S01]  /*0510*/  IMAD R0, R3, R0, R6 ;  /* 0x0000000003007224 */ /* 0x000fe200078e0206 */
[----:B------:R-:W-:Y:S04]  /*0520*/  BAR.SYNC.DEFER_BLOCKING 0x0 ;  /* 0x0000000000007b1d */ /* 0x000fe80000010000 */
[----:B------:R-:W-:-:S13]  /*0530*/  ISETP.GT.U32.AND P2, PT, R7, R0, PT ;  /* 0x000000000700720c */ /* 0x000fda0003f44070 */
[----:B------:R-:W-:Y:S02]  /*0540*/  @!P2 IMAD.IADD R0, R0, 0x1, -R7 ;  /* 0x000000010000a824 */ /* 0x000fe400078e0a07 */
[----:B------:R-:W-:Y:S01]  /*0550*/  @!P2 VIADD R3, R3, 0x1 ;  /* 0x000000010303a836 */ /* 0x000fe20000000000 */
[----:B------:R-:W-:Y:S02]  /*0560*/  ISETP.NE.AND P2, PT, R4, RZ, PT ;  /* 0x000000ff0400720c */ /* 0x000fe40003f45270 */
[----:B------:R-:W-:Y:S02]  /*0570*/  ISETP.GE.U32.AND P0, PT, R0, R7, PT ;  /* 0x000000070000720c */ /* 0x000fe40003f06070 */
[----:B------:R-:W-:-:S04]  /*0580*/  LOP3.LUT R0, R5, R4, RZ, 0x3c, !PT ;  /* 0x0000000405007212 */ /* 0x000fc800078e3cff */
[----:B------:R-:W-:Y:S01]  /*0590*/  ISETP.GE.AND P3, PT, R0, RZ, PT ;  /* 0x000000ff0000720c */ /* 0x000fe20003f66270 */
[----:B------:R-:W-:-:S06]  /*05a0*/  VIADD R0, R70, 0x7f ;  /* 0x0000007f46007836 */ /* 0x000fcc0000000000 */
[----:B------:R-:W-:-:S04]  /*05b0*/  @P0 VIADD R3, R3, 0x1 ;  /* 0x0000000103030836 */ /* 0x000fc80000000000 */
[----:B------:R-:W-:Y:S01]  /*05c0*/  IMAD.MOV.U32 R2, RZ, RZ, R3 ;  /* 0x000000ffff027224 */ /* 0x000fe200078e0003 */
[----:B------:R-:W-:-:S03]  /*05d0*/  SHF.R.S32.HI R3, RZ, 0x1f, R0 ;  /* 0x0000001fff037819 */ /* 0x000fc60000011400 */
[----:B------:R-:W-:Y:S01]  /*05e0*/  @!P3 IMAD.MOV R2, RZ, RZ, -R2 ;  /* 0x000000ffff02b224 */ /* 0x000fe200078e0a02 */
[----:B------:R-:W-:Y:S02]  /*05f0*/  @!P2 LOP3.LUT R2, RZ, R4, RZ, 0x33, !PT ;  /* 0x00000004ff02a212 */ /* 0x000fe400078e33ff */
[----:B------:R-:W-:-:S03]  /*0600*/  LEA.HI R3, R3, R0, RZ, 0x7 ;  /* 0x0000000003037211 */ /* 0x000fc600078f38ff */
[----:B------:R-:W-:Y:S02]  /*0610*/  IMAD.SHL.U32 R8, R2, 0x4, RZ ;  /* 0x0000000402087824 */ /* 0x000fe400078e00ff */
[----:B------:R-:W-:-:S03]  /*0620*/  IMAD.MOV R2, RZ, RZ, -R2 ;  /* 0x000000ffff027224 */ /* 0x000fc600078e0a02 */
[----:B------:R-:W-:Y:S01]  /*0630*/  LEA.HI.SX32 R3, R3, -R8, 0x19 ;  /* 0x8000000803037211 */ /* 0x000fe200078fcaff */
[----:B------:R-:W-:-:S03]  /*0640*/  IMAD R10, R4, R2, R5 ;  /* 0x00000002040a7224 */ /* 0x000fc600078e0205 */
[----:B------:R-:W-:Y:S02]  /*0650*/  VIMNMX R11, PT, PT, R3, 0x4, PT ;  /* 0x00000004030b7848 */ /* 0x000fe40003fe0100 */
[----:B------:R-:W-:Y:S02]  /*0660*/  IABS R9, R10 ;  /* 0x0000000a00097213 */ /* 0x000fe40000000000 */
[-C--:B------:R-:W-:Y:S02]  /*0670*/  IABS R7, R11.reuse ;  /* 0x0000000b00077213 */ /* 0x080fe40000000000 */
[----:B------:R-:W-:Y:S02]  /*0680*/  IABS R4, R11 ;  /* 0x0000000b00047213 */ /* 0x000fe40000000000 */
[----:B------:R-:W1:Y:S08]  /*0690*/  I2F.RP R0, R7 ;  /* 0x0000000700007306 */ /* 0x000e700000209400 */
[----:B-1----:R-:W1:Y:S02]  /*06a0*/  MUFU.RCP R0, R0 ;  /* 0x0000000000007308 */ /* 0x002e640000001000 */
[----:B-1----:R-:W-:-:S02]  /*06b0*/  VIADD R3, R0, 0xffffffe ;  /* 0x0ffffffe00037836 */ /* 0x002fc40000000000 */
[----:B------:R-:W-:-:S04]  /*06c0*/  IMAD.MOV R0, RZ, RZ, -R4 ;  /* 0x000000ffff007224 */ /* 0x000fc800078e0a04 */
[----:B------:R-:W1:Y:S02]  /*06d0*/  F2I.FTZ.U32.TRUNC.NTZ R3, R3 ;  /* 0x0000000300037305 */ /* 0x000e64000021f000 */
[----:B-1----:R-:W-:-:S04]  /*06e0*/  IMAD.MOV R6, RZ, RZ, -R3 ;  /* 0x000000ffff067224 */ /* 0x002fc800078e0a03 */
[----:B------:R-:W-:Y:S02]  /*06f0*/  IMAD.MOV.U32 R2, RZ, RZ, R6 ;  /* 0x000000ffff027224 */ /* 0x000fe400078e0006 */
[----:B------:R-:W1:Y:S02]  /*0700*/  I2F.RP R6, R14 ;  /* 0x0000000e00067306 */ /* 0x000e640000209400 */
[----:B------:R-:W-:Y:S02]  /*0710*/  IMAD R5, R2, R7, RZ ;  /* 0x0000000702057224 */ /* 0x000fe400078e02ff */
[----:B------:R-:W-:-:S04]  /*0720*/  IMAD.MOV.U32 R2, RZ, RZ, RZ ;  /* 0x000000ffff027224 */ /* 0x000fc800078e00ff */
[----:B------:R-:W-:Y:S01]  /*0730*/  IMAD.HI.U32 R2, R3, R5, R2 ;  /* 0x0000000503027227 */ /* 0x000fe200078e0002 */
[----:B------:R-:W-:-:S05]  /*0740*/  IABS R3, R70 ;  /* 0x0000004600037213 */ /* 0x000fca0000000000 */
[----:B------:R-:W-:Y:S01]  /*0750*/  IMAD.HI.U32 R2, R2, R9, RZ ;  /* 0x0000000902027227 */ /* 0x000fe200078e00ff */
[----:B-1----:R-:W1:Y:S03]  /*0760*/  MUFU.RCP R6, R6 ;  /* 0x0000000600067308 */ /* 0x002e660000001000 */
[----:B------:R-:W-:Y:S02]  /*0770*/  IMAD R0, R2, R0, R9 ;  /* 0x0000000002007224 */ /* 0x000fe400078e0209 */
[----:B------:R-:W-:-:S03]  /*0780*/  IMAD.MOV.U32 R9, RZ, RZ, R3 ;  /* 0x000000ffff097224 */ /* 0x000fc600078e0003 */
[----:B------:R-:W-:Y:S01]  /*0790*/  ISETP.GT.U32.AND P2, PT, R7, R0, PT ;  /* 0x000000000700720c */ /* 0x000fe20003f44070 */
[----:B------:R-:W2:Y:S01]  /*07a0*/  I2F.RP R3, R9 ;  /* 0x0000000900037306 */ /* 0x000ea20000209400 */
[----:B-1----:R-:W-:-:S11]  /*07b0*/  VIADD R34, R6, 0xffffffe ;  /* 0x0ffffffe06227836 */ /* 0x002fd60000000000 */
[----:B------:R-:W-:Y:S01]  /*07c0*/  @!P2 IMAD.IADD R0, R0, 0x1, -R7 ;  /* 0x000000010000a824 */ /* 0x000fe200078e0a07 */
[----:B------:R1:W-:Y:S01]  /*07d0*/  F2I.FTZ.U32.TRUNC.NTZ R35, R34 ;  /* 0x0000002200237305 */ /* 0x0003e2000021f000 */
[----:B------:R-:W-:Y:S01]  /*07e0*/  @!P2 VIADD R2, R2, 0x1 ;  /* 0x000000010202a836 */ /* 0x000fe20000000000 */
[----:B------:R-:W-:Y:S02]  /*07f0*/  ISETP.NE.AND P2, PT, R11, RZ, PT ;  /* 0x000000ff0b00720c */ /* 0x000fe40003f45270 */
[----:B------:R-:W-:Y:S02]  /*0800*/  ISETP.GE.U32.AND P0, PT, R0, R7, PT ;  /* 0x000000070000720c */ /* 0x000fe40003f06070 */
[----:B------:R-:W-:Y:S02]  /*0810*/  LOP3.LUT R0, R10, R11, RZ, 0x3c, !PT ;  /* 0x0000000b0a007212 */ /* 0x000fe400078e3cff */
[----:B--2---:R-:W2:Y:S01]  /*0820*/  MUFU.RCP R3, R3 ;  /* 0x0000000300037308 */ /* 0x004ea20000001000 */
[----:B-1----:R-:W-:Y:S01]  /*0830*/  IMAD.MOV.U32 R34, RZ, RZ, RZ ;  /* 0x000000ffff227224 */ /* 0x002fe200078e00ff */
[----:B------:R-:W-:-:S07]  /*0840*/  ISETP.GE.AND P3, PT, R0, RZ, PT ;  /* 0x000000ff0000720c */ /* 0x000fce0003f66270 */
[----:B------:R-:W-:-:S04]  /*0850*/  @P0 VIADD R2, R2, 0x1 ;  /* 0x0000000102020836 */ /* 0x000fc80000000000 */
[----:B------:R-:W-:Y:S02]  /*0860*/  IMAD.MOV.U32 R12, RZ, RZ, R2 ;  /* 0x000000ffff0c7224 */ /* 0x000fe400078e0002 */
[----:B--2---:R-:W-:Y:S01]  /*0870*/  VIADD R4, R3, 0xffffffe ;  /* 0x0ffffffe03047836 */ /* 0x004fe20000000000 */
[----:B------:R-:W-:Y:S01]  /*0880*/  LOP3.LUT R3, R38, 0x7f, RZ, 0xc0, !PT ;  /* 0x0000007f26037812 */ /* 0x000fe200078ec0ff */
[----:B------:R-:W-:Y:S01]  /*0890*/  @!P3 IMAD.MOV R12, RZ, RZ, -R12 ;  /* 0x000000ffff0cb224 */ /* 0x000fe200078e0a0c */
[----:B------:R-:W-:Y:S01]  /*08a0*/  @!P2 LOP3.LUT R12, RZ, R11, RZ, 0x33, !PT ;  /* 0x0000000bff0ca212 */ /* 0x000fe200078e33ff */
[----:B------:R1:W2:Y:S04]  /*08b0*/  F2I.FTZ.U32.TRUNC.NTZ R5, R4 ;  /* 0x0000000400057305 */ /* 0x0002a8000021f000 */
[----:B------:R-:W-:-:S04]  /*08c0*/  IMAD.MOV R0, RZ, RZ, -R12 ;  /* 0x000000ffff007224 */ /* 0x000fc800078e0a0c */
[----:B------:R-:W-:Y:S02]  /*08d0*/  IMAD R0, R11, R0, R10 ;  /* 0x000000000b007224 */ /* 0x000fe400078e020a */
[----:B-1----:R-:W-:Y:S02]  /*08e0*/  IMAD.MOV.U32 R4, RZ, RZ, RZ ;  /* 0x000000ffff047224 */ /* 0x002fe400078e00ff */
[----:B------:R-:W-:Y:S02]  /*08f0*/  IMAD.IADD R0, R8, 0x1, R0 ;  /* 0x0000000108007824 */ /* 0x000fe400078e0200 */
[----:B--2---:R-:W-:-:S04]  /*0900*/  IMAD.MOV R2, RZ, RZ, -R5 ;  /* 0x000000ffff027224 */ /* 0x004fc800078e0a05 */
[----:B------:R-:W-:Y:S02]  /*0910*/  IMAD.MOV.U32 R8, RZ, RZ, R2 ;  /* 0x000000ffff087224 */ /* 0x000fe400078e0002 */
[----:B------:R-:W-:Y:S02]  /*0920*/  IMAD R2, R0, 0x80, R3 ;  /* 0x0000008000027824 */ /* 0x000fe400078e0203 */
[----:B------:R-:W-:Y:S02]  /*0930*/  IMAD R7, R8, R9, RZ ;  /* 0x0000000908077224 */ /* 0x000fe400078e02ff */
[----:B------:R-:W1:Y:S01]  /*0940*/  LDS R8, [UR11] ;  /* 0x0000000bff087984 */ /* 0x000e620008000800 */
[----:B------:R-:W-:Y:S01]  /*0950*/  IABS R0, R2 ;  /* 0x0000000200007213 */ /* 0x000fe20000000000 */
[----:B------:R-:W-:Y:S01]  /*0960*/  IMAD.HI.U32 R4, R5, R7, R4 ;  /* 0x0000000705047227 */ /* 0x000fe200078e0004 */
[----:B------:R-:W-:Y:S01]  /*0970*/  BAR.SYNC.DEFER_BLOCKING 0x0 ;  /* 0x0000000000007b1d */ /* 0x000fe20000010000 */
[----:B------:R-:W-:-:S02]  /*0980*/  ISETP.GE.AND P3, PT, R2, RZ, PT ;  /* 0x000000ff0200720c */ /* 0x000fc40003f66270 */
[----:B------:R-:W-:Y:S02]  /*0990*/  IMAD.MOV R7, RZ, RZ, -R35 ;  /* 0x000000ffff077224 */ /* 0x000fe400078e0a23 */
[----:B------:R-:W-:-:S04]  /*09a0*/  IMAD.HI.U32 R4, R4, R0, RZ ;  /* 0x0000000004047227 */ /* 0x000fc800078e00ff */
[----:B------:R-:W-:Y:S02]  /*09b0*/  IMAD.MOV R4, RZ, RZ, -R4 ;  /* 0x000000ffff047224 */ /* 0x000fe400078e0a04 */
[----:B------:R-:W-:Y:S02]  /*09c0*/  IMAD R7, R7, R14, RZ ;  /* 0x0000000e07077224 */ /* 0x000fe400078e02ff */
[C---:B------:R-:W-:Y:S02]  /*09d0*/  IMAD R6, R9.reuse, R4, R0 ;  /* 0x0000000409067224 */ /* 0x040fe400078e0200 */
[----:B------:R-:W2:Y:S01]  /*09e0*/  LDC.64 R4, c[0x0][0x3a0] ;  /* 0x0000e800ff047b82 */ /* 0x000ea20000000a00 */
[----:B------:R-:W-:Y:S02]  /*09f0*/  IMAD.SHL.U32 R0, R12, 0x40, RZ ;  /* 0x000000400c007824 */ /* 0x000fe400078e00ff */
[----:B------:R-:W-:Y:S01]  /*0a00*/  ISETP.GT.U32.AND P0, PT, R9, R6, PT ;  /* 0x000000060900720c */ /* 0x000fe20003f04070 */
[----:B------:R-:W-:-:S02]  /*0a10*/  IMAD.HI.U32 R34, R35, R7, R34 ;  /* 0x0000000723227227 */ /* 0x000fc400078e0022 */
[----:B------:R-:W-:-:S04]  /*0a20*/  LOP3.LUT R19, R0, R19, RZ, 0xfc, !PT ;  /* 0x0000001300137212 */ /* 0x000fc800078efcff */
[----:B------:R-:W-:Y:S02]  /*0a30*/  IABS R17, R19 ;  /* 0x0000001300117213 */ /* 0x000fe40000000000 */
[----:B------:R-:W-:-:S03]  /*0a40*/  LOP3.LUT R42, R19, 0x4, RZ, 0xfc, !PT ;  /* 0x00000004132a7812 */ /* 0x000fc600078efcff */
[----:B------:R-:W-:Y:S01]  /*0a50*/  IMAD.HI.U32 R7, R34, R17, RZ ;  /* 0x0000001122077227 */ /* 0x000fe200078e00ff */
[----:B------:R-:W-:-:S03]  /*0a60*/  IABS R51, R42 ;  /* 0x0000002a00337213 */ /* 0x000fc60000000000 */
[----:B------:R-:W-:Y:S01]  /*0a70*/  @!P0 IMAD.IADD R6, R6, 0x1, -R9 ;  /* 0x0000000106068824 */ /* 0x000fe200078e0a09 */
[----:B------:R-:W-:Y:S01]  /*0a80*/  ISETP.NE.AND P0, PT, R70, RZ, PT ;  /* 0x000000ff4600720c */ /* 0x000fe20003f05270 */
[----:B------:R-:W-:Y:S01]  /*0a90*/  IMAD.MOV R7, RZ, RZ, -R7 ;  /* 0x000000ffff077224 */ /* 0x000fe200078e0a07 */
[----:B-1----:R-:W-:Y:S02]  /*0aa0*/  R2UR UR10, R8 ;  /* 0x00000000080a72ca */ /* 0x002fe400000e0000 */
[----:B------:R-:W-:Y:S01]  /*0ab0*/  ISETP.GT.U32.AND P2, PT, R9, R6, PT ;  /* 0x000000060900720c */ /* 0x000fe20003f44070 */
[----:B------:R-:W-:Y:S02]  /*0ac0*/  IMAD R17, R14, R7, R17 ;  /* 0x000000070e117224 */ /* 0x000fe400078e0211 */
[C---:B--2---:R-:W-:Y:S02]  /*0ad0*/  VIADD R7, R4.reuse, 0xffffffec ;  /* 0xffffffec04077836 */ /* 0x044fe40000000000 */
[----:B------:R-:W-:-:S02]  /*0ae0*/  VIADD R10, R4, 0xffffffea ;  /* 0xffffffea040a7836 */ /* 0x000fc40000000000 */
[C---:B------:R-:W-:Y:S02]  /*0af0*/  VIADD R11, R4.reuse, 0xffffffe4 ;  /* 0xffffffe4040b7836 */ /* 0x040fe40000000000 */
[C---:B------:R-:W-:Y:S02]  /*0b00*/  VIADD R16, R4.reuse, 0xffffffe6 ;  /* 0xffffffe604107836 */ /* 0x040fe40000000000 */
[----:B------:R-:W-:Y:S02]  /*0b10*/  VIADD R15, R4, 0xffffffe7 ;  /* 0xffffffe7040f7836 */ /* 0x000fe40000000000 */
[----:B------:R-:W-:Y:S01]  /*0b20*/  @!P2 IMAD.IADD R6, R6, 0x1, -R9 ;  /* 0x000000010606a824 */ /* 0x000fe200078e0a09 */
[----:B------:R-:W-:Y:S01]  /*0b30*/  ISETP.NE.U32.AND P2, PT, R3, RZ, PT ;  /* 0x000000ff0300720c */ /* 0x000fe20003f45070 */
[----:B------:R-:W-:Y:S01]  /*0b40*/  VIADD R3, R4, 0xfffffffe ;  /* 0xfffffffe04037836 */ /* 0x000fe20000000000 */
[----:B------:R-:W-:Y:S01]  /*0b50*/  SHF.R.U32.HI R9, RZ, 0x5, R38 ;  /* 0x00000005ff097819 */ /* 0x000fe20000011626 */
[----:B------:R-:W-:-:S02]  /*0b60*/  IMAD.MOV.U32 R22, RZ, RZ, R6 ;  /* 0x000000ffff167224 */ /* 0x000fc400078e0006 */
[C---:B------:R-:W-:Y:S01]  /*0b70*/  VIADD R6, R4.reuse, 0xfffffff0 ;  /* 0xfffffff004067836 */ /* 0x040fe20000000000 */
[----:B------:R-:W-:Y:S01]  /*0b80*/  ISETP.GE.U32.AND P5, PT, R3, 0x7fffffdf, PT ;  /* 0x7fffffdf0300780c */ /* 0x000fe20003fa6070 */
[----:B------:R-:W-:Y:S01]  /*0b90*/  @!P3 IMAD.MOV R22, RZ, RZ, -R22 ;  /* 0x000000ffff16b224 */ /* 0x000fe200078e0a16 */
[----:B------:R-:W-:Y:S01]  /*0ba0*/  @!P0 LOP3.LUT R22, RZ, R70, RZ, 0x33, !PT ;  /* 0x00000046ff168212 */ /* 0x000fe200078e33ff */
[----:B------:R-:W-:Y:S01]  /*0bb0*/  VIADD R3, R4, 0xffffffed ;  /* 0xffffffed04037836 */ /* 0x000fe20000000000 */
[----:B------:R-:W-:Y:S01]  /*0bc0*/  ISETP.GE.U32.AND P0, PT, R6, 0x7fffffd1, PT ;  /* 0x7fffffd10600780c */ /* 0x000fe20003f06070 */
[C---:B------:R-:W-:Y:S01]  /*0bd0*/  VIADD R6, R4.reuse, 0xfffffffd ;  /* 0xfffffffd04067836 */ /* 0x040fe20000000000 */
[----:B------:R-:W-:Y:S01]  /*0be0*/  ISETP.GE.U32.AND P3, PT, R7, 0x7fffffcd, PT ;  /* 0x7fffffcd0700780c */ /* 0x000fe20003f66070 */
[C---:B------:R-:W-:Y:S01]  /*0bf0*/  VIADD R7, R4.reuse, 0xffffffe8 ;  /* 0xffffffe804077836 */ /* 0x040fe20000000000 */
[----:B------:R-:W-:Y:S01]  /*0c00*/  ISETP.GE.U32.AND P6, PT, R3, 0x7fffffce, PT ;  /* 0x7fffffce0300780c */ /* 0x000fe20003fc6070 */
[----:B------:R-:W-:Y:S01]  /*0c10*/  VIADD R3, R4, 0xffffffef ;  /* 0xffffffef04037836 */ /* 0x000fe20000000000 */
[----:B------:R-:W-:Y:S01]  /*0c20*/  ISETP.GE.U32.AND P4, PT, R6, 0x7fffffde, PT ;  /* 0x7fffffde0600780c */ /* 0x000fe20003f86070 */
[C---:B------:R-:W-:Y:S01]  /*0c30*/  VIADD R6, R4.reuse, 0xffffffee ;  /* 0xffffffee04067836 */ /* 0x040fe20000000000 */
[----:B------:R-:W-:Y:S01]  /*0c40*/  R2UR UR9, R9 ;  /* 0x00000000090972ca */ /* 0x000fe200000e0000 */
[C---:B------:R-:W-:Y:S01]  /*0c50*/  VIADD R20, R4.reuse, 0xffffffe2 ;  /* 0xffffffe204147836 */ /* 0x040fe20000000000 */
[----:B------:R-:W-:Y:S01]  /*0c60*/  SEL R8, RZ, 0x1, P3 ;  /* 0x00000001ff087807 */ /* 0x000fe20001800000 */
[----:B------:R-:W-:Y:S01]  /*0c70*/  VIADD R23, R4, 0xffffffe3 ;  /* 0xffffffe304177836 */ /* 0x000fe20000000000 */
[----:B------:R-:W-:Y:S01]  /*0c80*/  ISETP.GE.U32.AND P3, PT, R6, 0x7fffffcf, PT ;  /* 0x7fffffcf0600780c */ /* 0x000fe20003f66070 */
[----:B------:R-:W-:Y:S01]  /*0c90*/  IMAD R35, R22, R5, RZ ;  /* 0x0000000516237224 */ /* 0x000fe200078e02ff */
[----:B------:R-:W-:-:S02]  /*0ca0*/  SEL R9, RZ, 0x1fffe, P6 ;  /* 0x0001fffeff097807 */ /* 0x000fc40003000000 */
[----:B------:R-:W-:Y:S01]  /*0cb0*/  ISETP.GE.U32.AND P6, PT, R3, 0x7fffffd0, PT ;  /* 0x7fffffd00300780c */ /* 0x000fe20003fc6070 */
[----:B------:R-:W-:Y:S01]  /*0cc0*/  VIADD R3, R4, 0xffffffe9 ;  /* 0xffffffe904037836 */ /* 0x000fe20000000000 */
[----:B------:R-:W-:Y:S01]  /*0cd0*/  SEL R6, RZ, 0x4, P3 ;  /* 0x00000004ff067807 */ /* 0x000fe20001800000 */
[----:B------:R-:W-:Y:S01]  /*0ce0*/  IMAD.IADD R8, R8, 0x1, R9 ;  /* 0x0000000108087824 */ /* 0x000fe200078e0209 */
[----:B------:R-:W-:Y:S01]  /*0cf0*/  ISETP.GE.U32.AND P3, PT, R7, 0x7fffffc9, PT ;  /* 0x7fffffc90700780c */ /* 0x000fe20003f66070 */
[----:B------:R-:W-:Y:S01]  /*0d00*/  VIADD R37, R0, UR9 ;  /* 0x0000000900257c36 */ /* 0x000fe20008000000 */
[----:B------:R-:W-:Y:S01]  /*0d10*/  SEL R7, RZ, 0x7fff8, P6 ;  /* 0x0007fff8ff077807 */ /* 0x000fe20003000000 */
[----:B------:R-:W-:Y:S01]  /*0d20*/  USHF.L.U32 UR4, UR9, 0x15, URZ ;  /* 0x0000001509047899 */ /* 0x000fe200080006ff */
[----:B------:R-:W-:Y:S01]  /*0d30*/  ISETP.GE.U32.AND P6, PT, R3, 0x7fffffca, PT ;  /* 0x7fffffca0300780c */ /* 0x000fe20003fc6070 */
[----:B------:R-:W-:Y:S01]  /*0d40*/  VIADD R3, R4, 0xffffffeb ;  /* 0xffffffeb04037836 */ /* 0x000fe20000000000 */
[----:B------:R-:W-:Y:S01]  /*0d50*/  SEL R12, RZ, 0x1, P3 ;  /* 0x00000001ff0c7807 */ /* 0x000fe20001800000 */
[----:B------:R-:W-:Y:S01]  /*0d60*/  VIADD R50, R37, 0x1c ;  /* 0x0000001c25327836 */ /* 0x000fe20000000000 */
[----:B------:R-:W-:Y:S01]  /*0d70*/  ISETP.GE.U32.AND P3, PT, R10, 0x7fffffcb, PT ;  /* 0x7fffffcb0a00780c */ /* 0x000fe20003f66070 */
[----:B------:R-:W-:Y:S01]  /*0d80*/  ULOP3.LUT UR4, UR4, 0x600000, URZ, 0xc0, !UPT ;  /* 0x0060000004047892 */ /* 0x000fe2000f8ec0ff */
[----:B------:R-:W-:-:S02]  /*0d90*/  SEL R13, RZ, 0x1fffe, P6 ;  /* 0x0001fffeff0d7807 */ /* 0x000fc40003000000 */
[----:B------:R-:W-:Y:S01]  /*0da0*/  ISETP.GE.U32.AND P6, PT, R3, 0x7fffffcc, PT ;  /* 0x7fffffcc0300780c */ /* 0x000fe20003fc6070 */
[----:B------:R-:W-:Y:S01]  /*0db0*/  VIADD R3, R4, 0xffffffe5 ;  /* 0xffffffe504037836 */ /* 0x000fe20000000000 */
[----:B------:R-:W-:Y:S01]  /*0dc0*/  SEL R10, RZ, 0x4, P3 ;  /* 0x00000004ff0a7807 */ /* 0x000fe20001800000 */
[----:B------:R-:W-:Y:S01]  /*0dd0*/  IMAD.IADD R12, R12, 0x1, R13 ;  /* 0x000000010c0c7824 */ /* 0x000fe200078e020d */
[----:B------:R-:W-:Y:S02]  /*0de0*/  ISETP.GE.U32.AND P3, PT, R11, 0x7fffffc5, PT ;  /* 0x7fffffc50b00780c */ /* 0x000fe40003f66070 */
[----:B------:R-:W-:Y:S02]  /*0df0*/  SEL R11, RZ, 0x7fff8, P6 ;  /* 0x0007fff8ff0b7807 */ /* 0x000fe40003000000 */
[----:B------:R-:W-:Y:S01]  /*0e00*/  ISETP.GE.U32.AND P6, PT, R3, 0x7fffffc6, PT ;  /* 0x7fffffc60300780c */ /* 0x000fe20003fc6070 */
[----:B------:R-:W-:Y:S01]  /*0e10*/  VIADD R3, R4, 0xffffffe1 ;  /* 0xffffffe104037836 */ /* 0x000fe20000000000 */
[----:B------:R-:W-:-:S02]  /*0e20*/  SEL R18, RZ, 0x1, P3 ;  /* 0x00000001ff127807 */ /* 0x000fc40001800000 */
[----:B------:R-:W-:Y:S02]  /*0e30*/  ISETP.GE.U32.AND P3, PT, R16, 0x7fffffc7, PT ;  /* 0x7fffffc71000780c */ /* 0x000fe40003f66070 */
[----:B------:R-:W-:Y:S02]  /*0e40*/  SEL R21, RZ, 0x1fffe, P6 ;  /* 0x0001fffeff157807 */ /* 0x000fe40003000000 */
[----:B------:R-:W-:Y:S02]  /*0e50*/  ISETP.GE.U32.AND P6, PT, R15, 0x7fffffc8, PT ;  /* 0x7fffffc80f00780c */ /* 0x000fe40003fc6070 */
[----:B------:R-:W-:Y:S01]  /*0e60*/  SEL R15, RZ, 0x4, P3 ;  /* 0x00000004ff0f7807 */ /* 0x000fe20001800000 */
[----:B------:R-:W-:Y:S01]  /*0e70*/  IMAD.IADD R18, R18, 0x1, R21 ;  /* 0x0000000112127824 */ /* 0x000fe200078e0215 */
[----:B------:R-:W-:Y:S01]  /*0e80*/  ISETP.GE.U32.AND P3, PT, R3, 0x7fffffc2, PT ;  /* 0x7fffffc20300780c */ /* 0x000fe20003f66070 */
[----:B------:R-:W-:Y:S01]  /*0e90*/  VIADD R3, R4, 0xffffffe0 ;  /* 0xffffffe004037836 */ /* 0x000fe20000000000 */
[----:B------:R-:W-:-:S02]  /*0ea0*/  SEL R16, RZ, 0x7fff8, P6 ;  /* 0x0007fff8ff107807 */ /* 0x000fc40003000000 */
[----:B------:R-:W-:Y:S02]  /*0eb0*/  ISETP.GE.U32.AND P6, PT, R20, 0x7fffffc3, PT ;  /* 0x7fffffc31400780c */ /* 0x000fe40003fc6070 */
[----:B------:R-:W-:Y:S02]  /*0ec0*/  SEL R20, RZ, 0x1fffe, P3 ;  /* 0x0001fffeff147807 */ /* 0x000fe40001800000 */
[----:B------:R-:W-:Y:S02]  /*0ed0*/  ISETP.GE.U32.AND P3, PT, R3, 0x7fffffc1, PT ;  /* 0x7fffffc10300780c */ /* 0x000fe40003f66070 */
[----:B------:R-:W-:Y:S02]  /*0ee0*/  SEL R9, RZ, 0x4, P6 ;  /* 0x00000004ff097807 */ /* 0x000fe40003000000 */
[----:B------:R-:W-:Y:S02]  /*0ef0*/  SEL R13, RZ, 0x1, P3 ;  /* 0x00000001ff0d7807 */ /* 0x000fe40001800000 */
[----:B------:R-:W-:-:S02]  /*0f00*/  LOP3.LUT R8, R8, 0x3, RZ, 0xc0, !PT ;  /* 0x0000000308087812 */ /* 0x000fc400078ec0ff */
[----:B------:R-:W-:Y:S01]  /*0f10*/  ISETP.GE.U32.AND P6, PT, R23, 0x7fffffc4, PT ;  /* 0x7fffffc41700780c */ /* 0x000fe20003fc6070 */
[----:B------:R-:W-:Y:S01]  /*0f20*/  IMAD.IADD R13, R13, 0x1, R20 ;  /* 0x000000010d0d7824 */ /* 0x000fe200078e0214 */
[----:B------:R-:W-:Y:S02]  /*0f30*/  IADD3 R8, PT, PT, R8, R7, R6 ;  /* 0x0000000708087210 */ /* 0x000fe40007ffe006 */
[----:B------:R-:W-:Y:S02]  /*0f40*/  LOP3.LUT R12, R12, 0x3, RZ, 0xc0, !PT ;  /* 0x000000030c0c7812 */ /* 0x000fe400078ec0ff */
[----:B------:R-:W-:Y:S02]  /*0f50*/  SEL R6, RZ, 0x7fff8, P6 ;  /* 0x0007fff8ff067807 */ /* 0x000fe40003000000 */
[----:B------:R-:W-:Y:S02]  /*0f60*/  LOP3.LUT R13, R13, 0x3, RZ, 0xc0, !PT ;  /* 0x000000030d0d7812 */ /* 0x000fe400078ec0ff */
[----:B------:R-:W-:-:S02]  /*0f70*/  IADD3 R10, PT, PT, R12, R11, R10 ;  /* 0x0000000b0c0a7210 */ /* 0x000fc40007ffe00a */
[----:B------:R-:W-:Y:S02]  /*0f80*/  LOP3.LUT R18, R18, 0x3, RZ, 0xc0, !PT ;  /* 0x0000000312127812 */ /* 0x000fe400078ec0ff */
[----:B------:R-:W-:Y:S01]  /*0f90*/  IADD3 R6, PT, PT, R13, R6, R9 ;  /* 0x000000060d067210 */ /* 0x000fe20007ffe009 */
[----:B------:R-:W-:Y:S01]  /*0fa0*/  IMAD.SHL.U32 R9, R10, 0x100, RZ ;  /* 0x000001000a097824 */ /* 0x000fe200078e00ff */
[----:B------:R-:W-:Y:S02]  /*0fb0*/  IADD3 R15, PT, PT, R18, R16, R15 ;  /* 0x00000010120f7210 */ /* 0x000fe40007ffe00f */
[----:B------:R-:W-:Y:S02]  /*0fc0*/  LOP3.LUT R6, R6, 0xf, RZ, 0xc0, !PT ;  /* 0x0000000f06067812 */ /* 0x000fe400078ec0ff */
[----:B------:R-:W-:Y:S02]  /*0fd0*/  IABS R65, R50 ;  /* 0x0000003200417213 */ /* 0x000fe40000000000 */
[----:B------:R-:W-:Y:S01]  /*0fe0*/  LOP3.LUT R9, R9, 0xf00, RZ, 0xe2, !PT ;  /* 0x00000f0009097812 */ /* 0x000fe200078ee2ff */
[----:B------:R-:W-:-:S02]  /*0ff0*/  IMAD R15, R15, 0x10, R6 ;  /* 0x000000100f0f7824 */ /* 0x000fc400078e0206 */
[----:B------:R-:W-:-:S03]  /*1000*/  IMAD.HI.U32 R7, R34, R65, RZ ;  /* 0x0000004122077227 */ /* 0x000fc600078e00ff */
[----:B------:R-:W-:Y:S01]  /*1010*/  LOP3.LUT R15, R15, 0xff, RZ, 0xc0, !PT ;  /* 0x000000ff0f0f7812 */ /* 0x000fe200078ec0ff */
[----:B------:R-:W-:-:S04]  /*1020*/  IMAD.HI.U32 R6, R34, R51, RZ ;  /* 0x0000003322067227 */ /* 0x000fc800078e00ff */
[----:B------:R-:W-:Y:S02]  /*1030*/  IMAD.MOV R7, RZ, RZ, -R7 ;  /* 0x000000ffff077224 */ /* 0x000fe400078e0a07 */
[----:B------:R-:W-:Y:S02]  /*1040*/  IMAD.MOV R6, RZ, RZ, -R6 ;  /* 0x000000ffff067224 */ /* 0x000fe400078e0a06 */
[----:B------:R-:W-:Y:S02]  /*1050*/  IMAD R8, R8, 0x1000, R9 ;  /* 0x0000100008087824 */ /* 0x000fe400078e0209 */
[C---:B------:R-:W-:Y:S02]  /*1060*/  IMAD R65, R14.reuse, R7, R65 ;  /* 0x000000070e417224 */ /* 0x040fe400078e0241 */
[----:B------:R-:W-:Y:S02]  /*1070*/  IMAD R51, R14, R6, R51 ;  /* 0x000000060e337224 */ /* 0x000fe400078e0233 */
[----:B------:R-:W-:Y:S01]  /*1080*/  IMAD.IADD R33, R8, 0x1, R15 ;  /* 0x0000000108217824 */ /* 0x000fe200078e020f */
[----:B----4-:R-:W-:Y:S06]  /*1090*/  @P1 BRA `(.L_x_5) ;  /* 0x0000000000181947 */ /* 0x010fec0003800000 */
[----:B------:R-:W-:Y:S01]  /*10a0*/  ELECT P6, URZ, PT ;  /* 0x0000000000ff782f */ /* 0x000fe200038c0000 */
[----:B------:R-:W-:Y:S01]  /*10b0*/  IMAD.MOV.U32 R5, RZ, RZ, 0x1 ;  /* 0x00000001ff057424 */ /* 0x000fe200078e00ff */
[----:B------:R-:W-:Y:S01]  /*10c0*/  UMOV UR6, 0x40 ;  /* 0x0000004000067882 */ /* 0x000fe20000000000 */
[----:B------:R-:W-:Y:S01]  /*10d0*/  UVIRTCOUNT.DEALLOC.SMPOOL 0x80 ;  /* 0x000000800000784c */ /* 0x000fe20000000000 */
[----:B------:R-:W-:-:S09]  /*10e0*/  ULEA UR6, UR5, UR6, 0x18 ;  /* 0x0000000605067291 */ /* 0x000fd2000f8ec0ff */
[----:B------:R1:W-:Y:S03]  /*10f0*/  @P6 STS.U8 [UR6], R5 ;  /* 0x00000005ff006988 */ /* 0x0003e60008000006 */
.L_x_5:
[----:B------:R-:W-:Y:S01]  /*1100*/  UIADD3 UR12, UPT, UPT, UR10, UR4, URZ ;  /* 0x000000040a0c7290 */ /* 0x000fe2000fffe0ff */
[----:B------:R-:W-:Y:S01]  /*1110*/  IMAD.SHL.U32 R36, R35, 0x2, RZ ;  /* 0x0000000223247824 */ /* 0x000fe200078e00ff */
[----:B------:R-:W-:Y:S01]  /*1120*/  VOTEU.ALL UP0, P2 ;  /* 0x0000000000ff7886 */ /* 0x000fe20001000000 */
[----:B------:R-:W-:Y:S01]  /*1130*/  UIADD3 UR8, UPT, UPT, UR11, 0x2000, URZ ;  /* 0x000020000b087890 */ /* 0x000fe2000fffe0ff */
[----:B------:R-:W-:Y:S01]  /*1140*/  IMAD R43, R56, 0x1e, RZ ;  /* 0x0000001e382b7824 */ /* 0x000fe200078e02ff */
[----:B------:R-:W-:Y:S01]  /*1150*/  VOTEU.ALL UP1, P2 ;  /* 0x0000000000ff7886 */ /* 0x000fe20001020000 */
[----:B------:R-:W-:Y:S01]  /*1160*/  IADD3 R6, P6, PT, R36, UR16, RZ ;  /* 0x0000001024067c10 */ /* 0x000fe2000ffde0ff */
[----:B-1----:R-:W-:Y:S01]  /*1170*/  IMAD R5, R56, 0xf, RZ ;  /* 0x0000000f38057824 */ /* 0x002fe200078e02ff */
[----:B------:R-:W-:-:S04]  /*1180*/  @!UP0 UIADD3 UR4, UPT, UPT, -UR7, 0x100000, URZ ;  /* 0x0010000007048890 */ /* 0x000fc8000fffe1ff */
[----:B------:R-:W-:Y:S02]  /*1190*/  @!UP0 USHF.L.U32 UR5, UR4, 0xb, URZ ;  /* 0x0000000b04058899 */ /* 0x000fe400080006ff */
[----:B------:R-:W-:Y:S01]  /*11a0*/  @!UP0 USHF.L.U32 UR4, UR4, 0x1, URZ ;  /* 0x0000000104048899 */ /* 0x000fe200080006ff */
[----:B------:R-:W-:Y:S01]  /*11b0*/  STTM.x64 tmem[UR12], RZ ;  /* 0x000000ff000079ed */ /* 0x000fe2000834000c */
[----:B------:R-:W1:Y:S02]  /*11c0*/  FENCE.VIEW.ASYNC.T ;  /* 0x00000000000073c6 */ /* 0x000e640000000200 */
[----:B-1----:R-:W-:Y:S01]  /*11d0*/  BAR.SYNC.DEFER_BLOCKING 0x0 ;  /* 0x0000000000007b1d */ /* 0x002fe20000010000 */
[----:B------:R-:W-:Y:S01]  /*11e0*/  LEA.HI.X.SX32 R7, R35, UR17, 0x1, P6 ;  /* 0x0000001123077c11 */ /* 0x000fe2000b0f0eff */
[----:B------:R-:W-:Y:S01]  /*11f0*/  IMAD.SHL.U32 R20, R56, 0x2, RZ ;  /* 0x0000000238147824 */ /* 0x000fe200078e00ff */
[----:B------:R-:W-:Y:S02]  /*1200*/  IADD3 R12, P6, PT, R43, R6, RZ ;  /* 0x000000062b0c7210 */ /* 0x000fe40007fde0ff */
[----:B------:R-:W-:-:S02]  /*1210*/  PRMT R15, RZ, 0x7610, R15 ;  /* 0x00007610ff0f7816 */ /* 0x000fc4000000000f */
[----:B------:R-:W-:Y:S01]  /*1220*/  LEA.HI.X.SX32 R13, R5, R7, 0x1, P6 ;  /* 0x00000007050d7211 */ /* 0x000fe200030f0eff */
[----:B------:R-:W-:Y:S01]  /*1230*/  VIADD R10, R4, 0xfffffffb ;  /* 0xfffffffb040a7836 */ /* 0x000fe20000000000 */
[----:B------:R-:W-:Y:S01]  /*1240*/  IADD3 R8, P6, PT, R20, R6, RZ ;  /* 0x0000000614087210 */ /* 0x000fe20007fde0ff */
[----:B------:R-:W1:Y:S02]  /*1250*/  FENCE.VIEW.ASYNC.S ;  /* 0x00000000000073c6 */ /* 0x000e640000000000 */
[----:B-1----:R1:W2:Y:S02]  /*1260*/  @!UP1 SYNCS.EXCH.64 URZ, [UR8], UR4 ;  /* 0x0000000408ff95b2 */ /* 0x0022a40008000100 */
[----:B--2---:R-:W-:Y:S01]  /*1270*/  BAR.SYNC.DEFER_BLOCKING 0x0 ;  /* 0x0000000000007b1d */ /* 0x004fe20000010000 */
[----:B------:R-:W-:Y:S02]  /*1280*/  LOP3.LUT R33, R33, 0xffff, RZ, 0xc0, !PT ;  /* 0x0000ffff21217812 */ /* 0x000fe400078ec0ff */
[----:B------:R-:W-:-:S02]  /*1290*/  PRMT R5, RZ, 0x7610, R5 ;  /* 0x00007610ff057816 */ /* 0x000fc40000000005 */
[C---:B------:R-:W-:Y:S02]  /*12a0*/  LEA.HI.X.SX32 R9, R56.reuse, R7, 0x1, P6 ;  /* 0x0000000738097211 */ /* 0x040fe400030f0eff */
[----:B------:R-:W-:Y:S02]  /*12b0*/  SHF.R.U32.HI R11, RZ, 0xf, R33 ;  /* 0x0000000fff0b7819 */ /* 0x000fe40000011621 */
[----:B------:R-:W-:Y:S02]  /*12c0*/  PRMT R41, RZ, 0x7610, R41 ;  /* 0x00007610ff297816 */ /* 0x000fe40000000029 */
[----:B------:R-:W-:Y:S01]  /*12d0*/  SHF.R.U32.HI R16, RZ, 0xe, R33 ;  /* 0x0000000eff107819 */ /* 0x000fe20000011621 */
[C---:B------:R-:W-:Y:S01]  /*12e0*/  IMAD R25, R56.reuse, 0x22, RZ ;  /* 0x0000002238197824 */ /* 0x040fe200078e02ff */
[----:B------:R-:W-:Y:S01]  /*12f0*/  PRMT R39, RZ, 0x7610, R39 ;  /* 0x00007610ff277816 */ /* 0x000fe20000000027 */
[C---:B------:R-:W-:Y:S01]  /*1300*/  IMAD.SHL.U32 R21, R56.reuse, 0x4, RZ ;  /* 0x0000000438157824 */ /* 0x040fe200078e00ff */
[----:B------:R-:W-:Y:S01]  /*1310*/  PRMT R40, RZ, 0x7610, R40 ;  /* 0x00007610ff287816 */ /* 0x000fe20000000028 */
[C---:B------:R-:W-:Y:S01]  /*1320*/  IMAD R22, R56.reuse, 0x9, RZ ;  /* 0x0000000938167824 */ /* 0x040fe200078e02ff */
[----:B------:R-:W-:Y:S01]  /*1330*/  PRMT R45, RZ, 0x7610, R45 ;  /* 0x00007610ff2d7816 */ /* 0x000fe2000000002d */
[----:B------:R-:W-:Y:S01]  /*1340*/  IMAD R27, R56, 0x24, RZ ;  /* 0x00000024381b7824 */ /* 0x000fe200078e02ff */
[----:B------:R-:W-:-:S02]  /*1350*/  PRMT R46, RZ, 0x7610, R46 ;  /* 0x00007610ff2e7816 */ /* 0x000fc4000000002e */
[----:B------:R-:W-:Y:S01]  /*1360*/  PRMT R44, RZ, 0x7610, R44 ;  /* 0x00007610ff2c7816 */ /* 0x000fe2000000002c */
[----:B------:R-:W-:Y:S01]  /*1370*/  IMAD.SHL.U32 R23, R56, 0x8, RZ ;  /* 0x0000000838177824 */ /* 0x000fe200078e00ff */
[----:B------:R-:W-:Y:S01]  /*1380*/  PRMT R49, RZ, 0x7610, R49 ;  /* 0x00007610ff317816 */ /* 0x000fe20000000031 */
[----:B------:R2:W5:Y:S01]  /*1390*/  @!P0 LDG.E.U16 R15, desc[UR22][R12.64] ;  /* 0x000000160c0f8981 */ /* 0x000562000c1e1500 */
[----:B------:R-:W-:Y:S02]  /*13a0*/  ISETP.GE.U32.AND P0, PT, R10, 0x7fffffdc, PT ;  /* 0x7fffffdc0a00780c */ /* 0x000fe40003f06070 */
[----:B------:R-:W-:Y:S01]  /*13b0*/  PRMT R47, RZ, 0x7610, R47 ;  /* 0x00007610ff2f7816 */ /* 0x000fe2000000002f */
[----:B------:R3:W5:Y:S01]  /*13c0*/  @!P5 LDG.E.U16 R5, desc[UR22][R8.64] ;  /* 0x000000160805d981 */ /* 0x000762000c1e1500 */
[C---:B------:R-:W-:Y:S02]  /*13d0*/  LEA R10, P6, R56.reuse, R6, 0x2 ;  /* 0x00000006380a7211 */ /* 0x040fe400078c10ff */
[----:B------:R-:W-:Y:S01]  /*13e0*/  PRMT R54, RZ, 0x7610, R54 ;  /* 0x00007610ff367816 */ /* 0x000fe20000000036 */
[----:B------:R-:W-:Y:S01]  /*13f0*/  IMAD R29, R56, 0x28, RZ ;  /* 0x00000028381d7824 */ /* 0x000fe200078e02ff */
[----:B------:R-:W-:-:S02]  /*1400*/  LOP3.LUT P5, RZ, R11, 0x1, RZ, 0xc0, !PT ;  /* 0x000000010bff7812 */ /* 0x000fc400078ac0ff */
[----:B------:R-:W-:Y:S02]  /*1410*/  PRMT R48, RZ, 0x7610, R48 ;  /* 0x00007610ff307816 */ /* 0x000fe40000000030 */
[----:B------:R-:W-:Y:S02]  /*1420*/  PRMT R52, RZ, 0x7610, R52 ;  /* 0x00007610ff347816 */ /* 0x000fe40000000034 */
[----:B------:R-:W-:Y:S02]  /*1430*/  PRMT R53, RZ, 0x7610, R53 ;  /* 0x00007610ff357816 */ /* 0x000fe40000000035 */
[----:B------:R-:W-:Y:S01]  /*1440*/  PRMT R59, RZ, 0x7610, R59 ;  /* 0x00007610ff3b7816 */ /* 0x000fe2000000003b */
[----:B------:R-:W-:Y:S01]  /*1450*/  IMAD R31, R56, 0x2e, RZ ;  /* 0x0000002e381f7824 */ /* 0x000fe200078e02ff */
[----:B------:R-:W-:Y:S01]  /*1460*/  LEA.HI.X.SX32 R11, R20, R7, 0x1, P6 ;  /* 0x00000007140b7211 */ /* 0x000fe200030f0eff */
[C---:B--2---:R-:W-:Y:S01]  /*1470*/  IMAD.SHL.U32 R13, R56.reuse, 0x10, RZ ;  /* 0x00000010380d7824 */ /* 0x044fe200078e00ff */
[----:B------:R-:W-:-:S02]  /*1480*/  LEA R12, P6, R56, R6, 0x5 ;  /* 0x00000006380c7211 */ /* 0x000fc400078c28ff */
[----:B------:R-:W-:Y:S01]  /*1490*/  PRMT R55, RZ, 0x7610, R55 ;  /* 0x00007610ff377816 */ /* 0x000fe20000000037 */
[----:B------:R2:W5:Y:S01]  /*14a0*/  @!P4 LDG.E.U16 R41, desc[UR22][R10.64] ;  /* 0x000000160a29c981 */ /* 0x000562000c1e1500 */
[----:B------:R-:W-:Y:S01]  /*14b0*/  LOP3.LUT P4, RZ, R16, 0x1, RZ, 0xc0, !PT ;  /* 0x0000000110ff7812 */ /* 0x000fe2000788c0ff */
[----:B---3--:R-:W-:Y:S01]  /*14c0*/  IMAD R9, R56, 0x11, RZ ;  /* 0x0000001138097824 */ /* 0x008fe200078e02ff */
[-C--:B------:R-:W-:Y:S01]  /*14d0*/  LEA.HI.X.SX32 R13, R13, R7.reuse, 0x1, P6 ;  /* 0x000000070d0d7211 */ /* 0x080fe200030f0eff */
[----:B------:R-:W-:Y:S01]  /*14e0*/  VIADD R8, R4, 0xfffffff6 ;  /* 0xfffffff604087836 */ /* 0x000fe20000000000 */
[----:B------:R-:W-:Y:S02]  /*14f0*/  IADD3 R24, P6, PT, R25, R6, RZ ;  /* 0x0000000619187210 */ /* 0x000fe40007fde0ff */
[----:B------:R-:W-:Y:S01]  /*1500*/  PRMT R62, RZ, 0x7610, R62 ;  /* 0x00007610ff3e7816 */ /* 0x000fe2000000003e */
[----:B------:R3:W5:Y:S01]  /*1510*/  @P5 LDG.E.U16 R39, desc[UR22][R12.64] ;  /* 0x000000160c275981 */ /* 0x000762000c1e1500 */
[----:B------:R-:W-:Y:S01]  /*1520*/  LEA.HI.X.SX32 R25, R9, R7, 0x1, P6 ;  /* 0x0000000709197211 */ /* 0x000fe200030f0eff */
[----:B--2---:R-:W-:Y:S01]  /*1530*/  IMAD R11, R56, 0x12, RZ ;  /* 0x00000012380b7824 */ /* 0x004fe200078e02ff */
[----:B------:R-:W-:-:S02]  /*1540*/  ISETP.GE.U32.AND P5, PT, R8, 0x7fffffd7, PT ;  /* 0x7fffffd70800780c */ /* 0x000fc40003fa6070 */
[----:B------:R-:W-:Y:S01]  /*1550*/  PRMT R58, RZ, 0x7610, R58 ;  /* 0x00007610ff3a7816 */ /* 0x000fe2000000003a */
[----:B------:R-:W5:Y:S01]  /*1560*/  @P4 LDG.E.U16 R40, desc[UR22][R24.64] ;  /* 0x0000001618284981 */ /* 0x000f62000c1e1500 */
[C---:B------:R-:W-:Y:S02]  /*1570*/  LEA R8, P6, R56.reuse, R6, 0x3 ;  /* 0x0000000638087211 */ /* 0x040fe400078c18ff */
[----:B------:R-:W-:Y:S01]  /*1580*/  PRMT R63, RZ, 0x7610, R63 ;  /* 0x00007610ff3f7816 */ /* 0x000fe2000000003f */
[C---:B------:R-:W-:Y:S01]  /*1590*/  IMAD R73, R56.reuse, 0x30, RZ ;  /* 0x0000003038497824 */ /* 0x040fe200078e02ff */
[----:B------:R-:W-:Y:S02]  /*15a0*/  SHF.R.U32.HI R10, RZ, 0xd, R33 ;  /* 0x0000000dff0a7819 */ /* 0x000fe40000011621 */
[----:B------:R-:W-:Y:S01]  /*15b0*/  PRMT R61, RZ, 0x7610, R61 ;  /* 0x00007610ff3d7816 */ /* 0x000fe2000000003d */
[----:B------:R-:W-:Y:S01]  /*15c0*/  IMAD R30, R56, 0xe, RZ ;  /* 0x0000000e381e7824 */ /* 0x000fe200078e02ff */
[----:B------:R-:W-:-:S02]  /*15d0*/  LEA.HI.X.SX32 R9, R21, R7, 0x1, P6 ;  /* 0x0000000715097211 */ /* 0x000fc400030f0eff */
[----:B------:R-:W-:Y:S02]  /*15e0*/  PRMT R60, RZ, 0x7610, R60 ;  /* 0x00007610ff3c7816 */ /* 0x000fe4000000003c */
[----:B------:R-:W-:Y:S01]  /*15f0*/  PRMT R66, RZ, 0x7610, R66 ;  /* 0x00007610ff427816 */ /* 0x000fe20000000042 */
[----:B------:R2:W5:Y:S01]  /*1600*/  @!P0 LDG.E.U16 R45, desc[UR22][R8.64] ;  /* 0x00000016082d8981 */ /* 0x000562000c1e1500 */
[-C--:B---3--:R-:W-:Y:S01]  /*1610*/  IADD3 R12, P6, PT, R11, R6.reuse, RZ ;  /* 0x000000060b0c7210 */ /* 0x088fe20007fde0ff */
[----:B------:R-:W-:Y:S01]  /*1620*/  IMAD R67, R56, 0x1a, RZ ;  /* 0x0000001a38437824 */ /* 0x000fe200078e02ff */
[----:B------:R-:W-:Y:S01]  /*1630*/  LOP3.LUT P4, RZ, R10, 0x1, RZ, 0xc0, !PT ;  /* 0x000000010aff7812 */ /* 0x000fe2000788c0ff */
[----:B------:R-:W-:Y:S01]  /*1640*/  VIADD R10, R4, 0xfffffff7 ;  /* 0xfffffff7040a7836 */ /* 0x000fe20000000000 */
[----:B------:R-:W-:Y:S01]  /*1650*/  LEA.HI.X.SX32 R13, R22, R7, 0x1, P6 ;  /* 0x00000007160d7211 */ /* 0x000fe200030f0eff */
[----:B------:R-:W-:Y:S01]  /*1660*/  IMAD R32, R56, 0xd, RZ ;  /* 0x0000000d38207824 */ /* 0x000fe200078e02ff */
[----:B------:R-:W-:-:S02]  /*1670*/  IADD3 R26, P6, PT, R27, R6, RZ ;  /* 0x000000061b1a7210 */ /* 0x000fc40007fde0ff */
[----:B------:R-:W-:Y:S01]  /*1680*/  PRMT R64, RZ, 0x7610, R64 ;  /* 0x00007610ff407816 */ /* 0x000fe20000000040 */
[----:B------:R3:W5:Y:S01]  /*1690*/  @!P5 LDG.E.U16 R46, desc[UR22][R12.64] ;  /* 0x000000160c2ed981 */ /* 0x000762000c1e1500 */
[----:B------:R-:W-:Y:S01]  /*16a0*/  ISETP.GE.U32.AND P0, PT, R10, 0x7fffffd8, PT ;  /* 0x7fffffd80a00780c */ /* 0x000fe20003f06070 */
[----:B------:R-:W-:Y:S01]  /*16b0*/  VIADD R10, R4, 0xfffffffa ;  /* 0xfffffffa040a7836 */ /* 0x000fe20000000000 */
[-C--:B------:R-:W-:Y:S01]  /*16c0*/  LEA.HI.X.SX32 R27, R11, R7.reuse, 0x1, P6 ;  /* 0x000000070b1b7211 */ /* 0x080fe200030f0eff */
[C---:B------:R-:W-:Y:S01]  /*16d0*/  IMAD R77, R56.reuse, 0x36, RZ ;  /* 0x00000036384d7824 */ /* 0x040fe200078e02ff */
[----:B--2---:R-:W-:Y:S01]  /*16e0*/  SHF.R.U32.HI R8, RZ, 0xc, R33 ;  /* 0x0000000cff087819 */ /* 0x004fe20000011621 */
[----:B------:R-:W-:Y:S01]  /*16f0*/  IMAD R25, R56, 0x26, RZ ;  /* 0x0000002638197824 */ /* 0x000fe200078e02ff */
[----:B------:R-:W-:Y:S01]  /*1700*/  ISETP.GE.U32.AND P5, PT, R10, 0x7fffffdb, PT ;  /* 0x7fffffdb0a00780c */ /* 0x000fe20003fa6070 */
[----:B------:R2:W5:Y:S01]  /*1710*/  @P4 LDG.E.U16 R44, desc[UR22][R26.64] ;  /* 0x000000161a2c4981 */ /* 0x000562000c1e1500 */
[CC--:B------:R-:W-:Y:S01]  /*1720*/  LEA R10, P6, R56.reuse, R6.reuse, 0x4 ;  /* 0x00000006380a7211 */ /* 0x0c0fe200078c20ff */
[----:B------:R-:W-:Y:S01]  /*1730*/  IMAD R75, R56, 0x34, RZ ;  /* 0x00000034384b7824 */ /* 0x000fe200078e02ff */
[----:B------:R-:W-:Y:S01]  /*1740*/  LOP3.LUT P4, RZ, R8, 0x1, RZ, 0xc0, !PT ;  /* 0x0000000108ff7812 */ /* 0x000fe2000788c0ff */
[----:B------:R-:W-:Y:S01]  /*1750*/  IMAD R9, R56, 0x13, RZ ;  /* 0x0000001338097824 */ /* 0x000fe200078e02ff */
[-C--:B------:R-:W-:Y:S01]  /*1760*/  LEA.HI.X.SX32 R11, R23, R7.reuse, 0x1, P6 ;  /* 0x00000007170b7211 */ /* 0x080fe200030f0eff */
[----:B------:R-:W-:Y:S01]  /*1770*/  VIADD R8, R4, 0xfffffff5 ;  /* 0xfffffff504087836 */ /* 0x000fe20000000000 */
[----:B---3--:R-:W-:Y:S01]  /*1780*/  IADD3 R12, P6, PT, R25, R6, RZ ;  /* 0x00000006190c7210 */ /* 0x008fe20007fde0ff */
[C---:B------:R-:W-:Y:S01]  /*1790*/  IMAD R24, R56.reuse, 0xa, RZ ;  /* 0x0000000a38187824 */ /* 0x040fe200078e02ff */
[----:B------:R-:W-:Y:S01]  /*17a0*/  LOP3.LUT R70, R19, 0x8, RZ, 0xfc, !PT ;  /* 0x0000000813467812 */ /* 0x000fe200078efcff */
[----:B------:R3:W5:Y:S01]  /*17b0*/  @!P0 LDG.E.U16 R49, desc[UR22][R10.64] ;  /* 0x000000160a318981 */ /* 0x000762000c1e1500 */
[----:B------:R-:W-:Y:S01]  /*17c0*/  LEA.HI.X.SX32 R13, R9, R7, 0x1, P6 ;  /* 0x00000007090d7211 */ /* 0x000fe200030f0eff */
[----:B------:R-:W-:Y:S01]  /*17d0*/  IMAD R25, R56, 0x5, RZ ;  /* 0x0000000538197824 */ /* 0x000fe200078e02ff */
[----:B------:R-:W-:-:S02]  /*17e0*/  ISETP.GE.U32.AND P0, PT, R8, 0x7fffffd6, PT ;  /* 0x7fffffd60800780c */ /* 0x000fc40003f06070 */
[C---:B------:R-:W-:Y:S01]  /*17f0*/  LOP3.LUT R74, R19.reuse, 0x18, RZ, 0xfc, !PT ;  /* 0x00000018134a7812 */ /* 0x040fe200078efcff */
[----:B------:R4:W5:Y:S01]  /*1800*/  @P4 LDG.E.U16 R47, desc[UR22][R12.64] ;  /* 0x000000160c2f4981 */ /* 0x000962000c1e1500 */
[----:B------:R-:W-:Y:S02]  /*1810*/  SHF.R.U32.HI R9, RZ, 0xb, R33 ;  /* 0x0000000bff097819 */ /* 0x000fe40000011621 */
[----:B------:R-:W-:Y:S01]  /*1820*/  LOP3.LUT R76, R19, 0x20, RZ, 0xfc, !PT ;  /* 0x00000020134c7812 */ /* 0x000fe200078efcff */
[----:B------:R-:W-:Y:S01]  /*1830*/  IMAD R87, R56, 0x3a, RZ ;  /* 0x0000003a38577824 */ /* 0x000fe200078e02ff */
[----:B------:R-:W-:Y:S01]  /*1840*/  IADD3 R8, P6, PT, R24, R6, RZ ;  /* 0x0000000618087210 */ /* 0x000fe20007fde0ff */
[----:B--2---:R-:W-:Y:S01]  /*1850*/  IMAD R27, R56, 0x14, RZ ;  /* 0x00000014381b7824 */ /* 0x004fe200078e02ff */
[----:B------:R-:W-:Y:S01]  /*1860*/  LOP3.LUT P4, RZ, R9, 0x1, RZ, 0xc0, !PT ;  /* 0x0000000109ff7812 */ /* 0x000fe2000788c0ff */
[----:B---3--:R-:W-:Y:S01]  /*1870*/  VIADD R11, R4, 0xfffffff4 ;  /* 0xfffffff4040b7836 */ /* 0x008fe20000000000 */
[----:B------:R-:W-:-:S02]  /*1880*/  LEA.HI.X.SX32 R9, R25, R7, 0x1, P6 ;  /* 0x0000000719097211 */ /* 0x000fc400030f0eff */
[C---:B------:R-:W-:Y:S02]  /*1890*/  LOP3.LUT R78, R19.reuse, 0x28, RZ, 0xfc, !PT ;  /* 0x00000028134e7812 */ /* 0x040fe400078efcff */
[----:B------:R-:W-:Y:S01]  /*18a0*/  LOP3.LUT R80, R19, 0x2c, RZ, 0xfc, !PT ;  /* 0x0000002c13507812 */ /* 0x000fe200078efcff */
[----:B------:R2:W5:Y:S01]  /*18b0*/  @!P5 LDG.E.U16 R54, desc[UR22][R8.64] ;  /* 0x000000160836d981 */ /* 0x000562000c1e1500 */
[----:B------:R-:W-:Y:S02]  /*18c0*/  IADD3 R10, P6, PT, R27, R6, RZ ;  /* 0x000000061b0a7210 */ /* 0x000fe40007fde0ff */
[----:B------:R-:W-:Y:S01]  /*18d0*/  LOP3.LUT R82, R19, 0x34, RZ, 0xfc, !PT ;  /* 0x0000003413527812 */ /* 0x000fe200078efcff */
[----:B------:R-:W-:Y:S01]  /*18e0*/  IMAD R99, R56, 0x1c, RZ ;  /* 0x0000001c38637824 */ /* 0x000fe200078e02ff */
[----:B------:R-:W-:Y:S01]  /*18f0*/  ISETP.GE.U32.AND P5, PT, R11, 0x7fffffd5, PT ;  /* 0x7fffffd50b00780c */ /* 0x000fe20003fa6070 */
[----:B-1----:R-:W1:Y:S01]  /*1900*/  LDCU UR4, c[0x0][0x3b0] ;  /* 0x00007600ff0477ac */ /* 0x002e620008000800 */
[----:B------:R-:W-:-:S02]  /*1910*/  LEA.HI.X.SX32 R11, R24, R7, 0x1, P6 ;  /* 0x00000007180b7211 */ /* 0x000fc400030f0eff */
[-C--:B----4-:R-:W-:Y:S02]  /*1920*/  IADD3 R12, P6, PT, R29, R6.reuse, RZ ;  /* 0x000000061d0c7210 */ /* 0x090fe40007fde0ff */
[--C-:B------:R-:W-:Y:S01]  /*1930*/  SHF.R.U32.HI R16, RZ, 0xa, R33.reuse ;  /* 0x0000000aff107819 */ /* 0x100fe20000011621 */
[C---:B------:R-:W-:Y:S01]  /*1940*/  IMAD R29, R56.reuse, 0x2a, RZ ;  /* 0x0000002a381d7824 */ /* 0x040fe200078e02ff */
[----:B------:R-:W-:Y:S01]  /*1950*/  LEA.HI.X.SX32 R13, R27, R7, 0x1, P6 ;  /* 0x000000071b0d7211 */ /* 0x000fe200030f0eff */
[----:B--2---:R-:W-:Y:S01]  /*1960*/  IMAD R9, R56, 0x15, RZ ;  /* 0x0000001538097824 */ /* 0x004fe200078e02ff */
[----:B------:R-:W-:Y:S01]  /*1970*/  LOP3.LUT P6, RZ, R16, 0x1, RZ, 0xc0, !PT ;  /* 0x0000000110ff7812 */ /* 0x000fe200078cc0ff */
[C---:B------:R-:W-:Y:S01]  /*1980*/  IMAD R27, R56.reuse, 0x16, RZ ;  /* 0x00000016381b7824 */ /* 0x040fe200078e02ff */
[----:B------:R-:W-:Y:S01]  /*1990*/  SHF.R.U32.HI R8, RZ, 0x9, R33 ;  /* 0x00000009ff087819 */ /* 0x000fe20000011621 */
[----:B------:R2:W5:Y:S01]  /*19a0*/  @P4 LDG.E.U16 R48, desc[UR22][R12.64] ;  /* 0x000000160c304981 */ /* 0x000562000c1e1500 */
[----:B------:R-:W-:Y:S01]  /*19b0*/  IADD3 R28, P4, PT, R29, R6, RZ ;  /* 0x000000061d1c7210 */ /* 0x000fe20007f9e0ff */
[----:B------:R-:W-:-:S02]  /*19c0*/  IMAD R26, R56, 0xb, RZ ;  /* 0x0000000b381a7824 */ /* 0x000fc400078e02ff */
[----:B------:R3:W5:Y:S01]  /*19d0*/  @!P0 LDG.E.U16 R52, desc[UR22][R10.64] ;  /* 0x000000160a348981 */ /* 0x000762000c1e1500 */
[----:B------:R-:W-:Y:S02]  /*19e0*/  LOP3.LUT P0, RZ, R8, 0x1, RZ, 0xc0, !PT ;  /* 0x0000000108ff7812 */ /* 0x000fe4000780c0ff */
[----:B------:R-:W-:Y:S02]  /*19f0*/  LEA.HI.X.SX32 R29, R9, R7, 0x1, P4 ;  /* 0x00000007091d7211 */ /* 0x000fe400020f0eff */
[----:B------:R-:W-:Y:S01]  /*1a00*/  IADD3 R8, P4, PT, R27, R6, RZ ;  /* 0x000000061b087210 */ /* 0x000fe20007f9e0ff */
[----:B--2---:R-:W-:Y:S02]  /*1a10*/  VIADD R12, R4, 0xfffffffc ;  /* 0xfffffffc040c7836 */ /* 0x004fe40000000000 */
[----:B------:R2:W5:Y:S01]  /*1a20*/  @P6 LDG.E.U16 R53, desc[UR22][R28.64] ;  /* 0x000000161c356981 */ /* 0x000562000c1e1500 */
[----:B---3--:R-:W-:Y:S01]  /*1a30*/  IMAD R11, R56, 0x2c, RZ ;  /* 0x0000002c380b7824 */ /* 0x008fe200078e02ff */
[----:B------:R-:W-:-:S02]  /*1a40*/  SHF.R.U32.HI R10, RZ, 0x8, R33 ;  /* 0x00000008ff0a7819 */ /* 0x000fc40000011621 */
[-C--:B------:R-:W-:Y:S02]  /*1a50*/  LEA.HI.X.SX32 R9, R26, R7.reuse, 0x1, P4 ;  /* 0x000000071a097211 */ /* 0x080fe400020f0eff */
[----:B------:R-:W-:Y:S02]  /*1a60*/  LOP3.LUT P4, RZ, R10, 0x1, RZ, 0xc0, !PT ;  /* 0x000000010aff7812 */ /* 0x000fe4000788c0ff */
[-C--:B------:R-:W-:Y:S01]  /*1a70*/  IADD3 R10, P6, PT, R11, R6.reuse, RZ ;  /* 0x000000060b0a7210 */ /* 0x080fe20007fde0ff */
[----:B------:R3:W5:Y:S01]  /*1a80*/  @!P5 LDG.E.U16 R59, desc[UR22][R8.64] ;  /* 0x00000016083bd981 */ /* 0x000762000c1e1500 */
[----:B------:R-:W-:Y:S01]  /*1a90*/  ISETP.GE.U32.AND P5, PT, R12, 0x7fffffdd, PT ;  /* 0x7fffffdd0c00780c */ /* 0x000fe20003fa6070 */
[C---:B------:R-:W-:Y:S01]  /*1aa0*/  IMAD R13, R56.reuse, 0x17, RZ ;  /* 0x00000017380d7824 */ /* 0x040fe200078e02ff */
[----:B------:R-:W-:Y:S01]  /*1ab0*/  LEA.HI.X.SX32 R11, R27, R7, 0x1, P6 ;  /* 0x000000071b0b7211 */ /* 0x000fe200030f0eff */
[----:B------:R-:W-:Y:S01]  /*1ac0*/  IMAD R27, R56, 0x6, RZ ;  /* 0x00000006381b7824 */ /* 0x000fe200078e02ff */
[----:B------:R-:W-:Y:S01]  /*1ad0*/  IADD3 R12, P6, PT, R31, R6, RZ ;  /* 0x000000061f0c7210 */ /* 0x000fe20007fde0ff */
[----:B------:R-:W-:-:S02]  /*1ae0*/  VIADD R16, R4, 0xfffffff9 ;  /* 0xfffffff904107836 */ /* 0x000fc40000000000 */
[C---:B--2---:R-:W-:Y:S01]  /*1af0*/  IMAD R28, R56.reuse, 0x3, RZ ;  /* 0x00000003381c7824 */ /* 0x044fe200078e02ff */
[-C--:B------:R-:W-:Y:S01]  /*1b00*/  LEA.HI.X.SX32 R13, R13, R7.reuse, 0x1, P6 ;  /* 0x000000070d0d7211 */ /* 0x080fe200030f0eff */
[----:B------:R2:W5:Y:S01]  /*1b10*/  @P0 LDG.E.U16 R55, desc[UR22][R10.64] ;  /* 0x000000160a370981 */ /* 0x000562000c1e1500 */
[----:B---3--:R-:W-:Y:S01]  /*1b20*/  IADD3 R8, P6, PT, R27, R6, RZ ;  /* 0x000000061b087210 */ /* 0x008fe20007fde0ff */
[----:B------:R-:W-:Y:S01]  /*1b30*/  IMAD R29, R56, 0xc, RZ ;  /* 0x0000000c381d7824 */ /* 0x000fe200078e02ff */
[----:B------:R-:W-:Y:S01]  /*1b40*/  ISETP.GE.U32.AND P0, PT, R16, 0x7fffffda, PT ;  /* 0x7fffffda1000780c */ /* 0x000fe20003f06070 */
[----:B------:R-:W-:Y:S01]  /*1b50*/  IMAD R31, R56, 0x18, RZ ;  /* 0x00000018381f7824 */ /* 0x000fe200078e02ff */
[----:B------:R-:W-:Y:S01]  /*1b60*/  LEA.HI.X.SX32 R9, R28, R7, 0x1, P6 ;  /* 0x000000071c097211 */ /* 0x000fe200030f0eff */
[----:B------:R-:W-:Y:S01]  /*1b70*/  VIADD R16, R4, 0xfffffff3 ;  /* 0xfffffff304107836 */ /* 0x000fe20000000000 */
[----:B------:R3:W5:Y:S01]  /*1b80*/  @P4 LDG.E.U16 R58, desc[UR22][R12.64] ;  /* 0x000000160c3a4981 */ /* 0x000762000c1e1500 */
[----:B--2---:R-:W-:-:S03]  /*1b90*/  SHF.R.U32.HI R11, RZ, 0x7, R33 ;  /* 0x00000007ff0b7819 */ /* 0x004fc60000011621 */
[----:B------:R2:W5:Y:S01]  /*1ba0*/  @!P5 LDG.E.U16 R62, desc[UR22][R8.64] ;  /* 0x00000016083ed981 */ /* 0x000562000c1e1500 */
[-C--:B------:R-:W-:Y:S02]  /*1bb0*/  IADD3 R10, P6, PT, R29, R6.reuse, RZ ;  /* 0x000000061d0a7210 */ /* 0x080fe40007fde0ff */
[----:B------:R-:W-:Y:S02]  /*1bc0*/  LOP3.LUT P5, RZ, R11, 0x1, RZ, 0xc0, !PT ;  /* 0x000000010bff7812 */ /* 0x000fe400078ac0ff */
[----:B------:R-:W-:Y:S01]  /*1bd0*/  ISETP.GE.U32.AND P4, PT, R16, 0x7fffffd4, PT ;  /* 0x7fffffd41000780c */ /* 0x000fe20003f86070 */
[----:B---3--:R-:W-:Y:S01]  /*1be0*/  VIADD R13, R4, 0xfffffff8 ;  /* 0xfffffff8040d7836 */ /* 0x008fe20000000000 */
[----:B------:R-:W-:Y:S02]  /*1bf0*/  LEA.HI.X.SX32 R11, R27, R7, 0x1, P6 ;  /* 0x000000071b0b7211 */ /* 0x000fe400030f0eff */
[----:B------:R-:W-:-:S03]  /*1c00*/  IADD3 R12, P6, PT, R31, R6, RZ ;  /* 0x000000061f0c7210 */ /* 0x000fc60007fde0ff */
[----:B------:R-:W5:Y:S01]  /*1c10*/  @!P0 LDG.E.U16 R63, desc[UR22][R10.64] ;  /* 0x000000160a3f8981 */ /* 0x000f62000c1e1500 */
[----:B------:R-:W-:Y:S01]  /*1c20*/  ISETP.GE.U32.AND P0, PT, R13, 0x7fffffd9, PT ;  /* 0x7fffffd90d00780c */ /* 0x000fe20003f06070 */
[----:B--2---:R-:W-:Y:S01]  /*1c30*/  VIADD R8, R4, 0xfffffff2 ;  /* 0xfffffff204087836 */ /* 0x004fe20000000000 */
[----:B------:R-:W-:Y:S02]  /*1c40*/  LEA.HI.X.SX32 R13, R29, R7, 0x1, P6 ;  /* 0x000000071d0d7211 */ /* 0x000fe400030f0eff */
[----:B------:R-:W-:-:S03]  /*1c50*/  IADD3 R72, P6, PT, R73, R6, RZ ;  /* 0x0000000649487210 */ /* 0x000fc60007fde0ff */
[----:B------:R-:W5:Y:S01]  /*1c60*/  @!P4 LDG.E.U16 R61, desc[UR22][R12.64] ;  /* 0x000000160c3dc981 */ /* 0x000f62000c1e1500 */
[-C--:B------:R-:W-:Y:S01]  /*1c70*/  LEA.HI.X.SX32 R73, R31, R7.reuse, 0x1, P6 ;  /* 0x000000071f497211 */ /* 0x080fe200030f0eff */
[----:B------:R-:W-:Y:S01]  /*1c80*/  IMAD R31, R56, 0x7, RZ ;  /* 0x00000007381f7824 */ /* 0x000fe200078e02ff */
[----:B------:R-:W-:Y:S02]  /*1c90*/  ISETP.GE.U32.AND P6, PT, R8, 0x7fffffd3, PT ;  /* 0x7fffffd30800780c */ /* 0x000fe40003fc6070 */
[-C--:B------:R-:W-:Y:S01]  /*1ca0*/  IADD3 R8, P4, PT, R30, R6.reuse, RZ ;  /* 0x000000061e087210 */ /* 0x080fe20007f9e0ff */
[----:B------:R2:W5:Y:S03]  /*1cb0*/  @P5 LDG.E.U16 R60, desc[UR22][R72.64] ;  /* 0x00000016483c5981 */ /* 0x000566000c1e1500 */
[----:B------:R-:W-:Y:S02]  /*1cc0*/  LEA.HI.X.SX32 R9, R31, R7, 0x1, P4 ;  /* 0x000000071f097211 */ /* 0x000fe400020f0eff */
[----:B------:R-:W-:-:S03]  /*1cd0*/  IADD3 R68, P5, PT, R67, R6, RZ ;  /* 0x0000000643447210 */ /* 0x000fc60007fbe0ff */
[----:B------:R3:W5:Y:S01]  /*1ce0*/  @!P0 LDG.E.U16 R66, desc[UR22][R8.64] ;  /* 0x0000001608428981 */ /* 0x000762000c1e1500 */
[----:B------:R-:W-:Y:S02]  /*1cf0*/  ISETP.GT.U32.AND P0, PT, R14, R65, PT ;  /* 0x000000410e00720c */ /* 0x000fe40003f04070 */
[----:B------:R-:W-:Y:S01]  /*1d00*/  LEA.HI.X.SX32 R69, R32, R7, 0x1, P5 ;  /* 0x0000000720457211 */ /* 0x000fe200028f0eff */
[----:B--2---:R-:W-:-:S04]  /*1d10*/  IMAD R73, R56, 0x1b, RZ ;  /* 0x0000001b38497824 */ /* 0x004fc800078e02ff */
[----:B------:R2:W5:Y:S01]  /*1d20*/  @!P6 LDG.E.U16 R64, desc[UR22][R68.64] ;  /* 0x000000164440e981 */ /* 0x000562000c1e1500 */
[----:B------:R-:W-:-:S05]  /*1d30*/  ISETP.GT.U32.AND P6, PT, R14, R17, PT ;  /* 0x000000110e00720c */ /* 0x000fca0003fc4070 */
[----:B------:R-:W-:Y:S01]  /*1d40*/  @!P0 IMAD.IADD R65, R65, 0x1, -R14 ;  /* 0x0000000141418824 */ /* 0x000fe200078e0a0e */
[----:B---3--:R-:W-:Y:S01]  /*1d50*/  IADD3 R8, P0, PT, R77, R6, RZ ;  /* 0x000000064d087210 */ /* 0x008fe20007f1e0ff */
[----:B------:R-:W-:-:S03]  /*1d60*/  VIADD R10, R4, 0xffffffff ;  /* 0xffffffff040a7836 */ /* 0x000fc60000000000 */
[----:B------:R-:W-:Y:S02]  /*1d70*/  LEA.HI.X.SX32 R9, R73, R7, 0x1, P0 ;  /* 0x0000000749097211 */ /* 0x000fe400000f0eff */
[----:B------:R-:W-:Y:S01]  /*1d80*/  ISETP.GT.U32.AND P0, PT, R14, R51, PT ;  /* 0x000000330e00720c */ /* 0x000fe20003f04070 */
[----:B------:R-:W-:Y:S02]  /*1d90*/  IMAD R13, R56, 0x32, RZ ;  /* 0x00000032380d7824 */ /* 0x000fe400078e02ff */
[----:B------:R-:W-:Y:S01]  /*1da0*/  @!P6 IMAD.IADD R17, R17, 0x1, -R14 ;  /* 0x000000011111e824 */ /* 0x000fe200078e0a0e */
[----:B------:R-:W-:Y:S01]  /*1db0*/  ISETP.GE.U32.AND P4, PT, R10, 0x7fffffe0, PT ;  /* 0x7fffffe00a00780c */ /* 0x000fe20003f86070 */
[----:B------:R-:W-:Y:S01]  /*1dc0*/  IMAD R11, R56, 0x19, RZ ;  /* 0x00000019380b7824 */ /* 0x000fe200078e02ff */
[----:B------:R-:W-:Y:S02]  /*1dd0*/  IADD3 R10, P5, PT, R13, R6, RZ ;  /* 0x000000060d0a7210 */ /* 0x000fe40007fbe0ff */
[----:B------:R-:W-:-:S02]  /*1de0*/  ISETP.GT.U32.AND P6, PT, R14, R17, PT ;  /* 0x000000110e00720c */ /* 0x000fc40003fc4070 */
[----:B------:R-:W-:Y:S02]  /*1df0*/  LOP3.LUT R72, R19, 0xc, RZ, 0xfc, !PT ;  /* 0x0000000c13487812 */ /* 0x000fe400078efcff */
[----:B------:R-:W-:Y:S01]  /*1e00*/  LEA.HI.X.SX32 R11, R11, R7, 0x1, P5 ;  /* 0x000000070b0b7211 */ /* 0x000fe200028f0eff */
[----:B------:R-:W-:Y:S01]  /*1e10*/  @!P0 IMAD.IADD R51, R51, 0x1, -R14 ;  /* 0x0000000133338824 */ /* 0x000fe200078e0a0e */
[----:B------:R-:W-:Y:S02]  /*1e20*/  IADD3 R12, P5, PT, R75, R6, RZ ;  /* 0x000000064b0c7210 */ /* 0x000fe40007fbe0ff */
[----:B------:R-:W-:Y:S02]  /*1e30*/  IABS R16, R70 ;  /* 0x0000004600107213 */ /* 0x000fe40000000000 */
[----:B--2---:R-:W-:Y:S02]  /*1e40*/  IABS R69, R72 ;  /* 0x0000004800457213 */ /* 0x004fe40000000000 */
[----:B------:R-:W-:-:S02]  /*1e50*/  PRMT R68, RZ, 0x7610, R68 ;  /* 0x00007610ff447816 */ /* 0x000fc40000000044 */
[----:B------:R-:W-:Y:S01]  /*1e60*/  LEA.HI.X.SX32 R13, R67, R7, 0x1, P5 ;  /* 0x00000007430d7211 */ /* 0x000fe200028f0eff */
[----:B------:R-:W-:Y:S01]  /*1e70*/  IMAD.MOV.U32 R73, RZ, RZ, R16 ;  /* 0x000000ffff497224 */ /* 0x000fe200078e0010 */
[----:B------:R-:W-:Y:S01]  /*1e80*/  ISETP.GT.U32.AND P5, PT, R14, R65, PT ;  /* 0x000000410e00720c */ /* 0x000fe20003fa4070 */
[----:B------:R-:W-:Y:S01]  /*1e90*/  IMAD.HI.U32 R18, R34, R69, RZ ;  /* 0x0000004522127227 */ /* 0x000fe200078e00ff */
[----:B------:R-:W-:Y:S01]  /*1ea0*/  ISETP.GT.U32.AND P0, PT, R14, R51, PT ;  /* 0x000000330e00720c */ /* 0x000fe20003f04070 */
[----:B------:R2:W5:Y:S01]  /*1eb0*/  @!P4 LDG.E.U16 R68, desc[UR22][R6.64] ;  /* 0x000000160644c981 */ /* 0x000562000c1e1500 */
[----:B------:R-:W-:Y:S01]  /*1ec0*/  ISETP.GE.AND P4, PT, R50, RZ, PT ;  /* 0x000000ff3200720c */ /* 0x000fe20003f86270 */
[----:B------:R-:W-:Y:S02]  /*1ed0*/  @!P6 IMAD.IADD R17, R17, 0x1, -R14 ;  /* 0x000000011111e824 */ /* 0x000fe400078e0a0e */
[----:B------:R-:W-:-:S04]  /*1ee0*/  IMAD.HI.U32 R16, R34, R73, RZ ;  /* 0x0000004922107227 */ /* 0x000fc800078e00ff */
[----:B------:R-:W-:Y:S02]  /*1ef0*/  IMAD.MOV R18, RZ, RZ, -R18 ;  /* 0x000000ffff127224 */ /* 0x000fe400078e0a12 */
[----:B------:R-:W-:Y:S02]  /*1f00*/  IMAD.MOV.U32 R67, RZ, RZ, R17 ;  /* 0x000000ffff437224 */ /* 0x000fe400078e0011 */
[----:B------:R-:W-:Y:S02]  /*1f10*/  IMAD.MOV R16, RZ, RZ, -R16 ;  /* 0x000000ffff107224 */ /* 0x000fe400078e0a10 */
[C---:B------:R-:W-:Y:S02]  /*1f20*/  IMAD R17, R14.reuse, R18, R69 ;  /* 0x000000120e117224 */ /* 0x040fe400078e0245 */
[----:B------:R-:W-:Y:S02]  /*1f30*/  @!P5 IMAD.IADD R65, R65, 0x1, -R14 ;  /* 0x000000014141d824 */ /* 0x000fe400078e0a0e */
[----:B------:R-:W-:-:S02]  /*1f40*/  IMAD R73, R14, R16, R73 ;  /* 0x000000100e497224 */ /* 0x000fc400078e0249 */
[----:B------:R-:W-:Y:S01]  /*1f50*/  @!P0 IMAD.IADD R51, R51, 0x1, -R14 ;  /* 0x0000000133338824 */ /* 0x000fe200078e0a0e */
[C---:B------:R-:W-:Y:S01]  /*1f60*/  ISETP.GT.U32.AND P0, PT, R14.reuse, R17, PT ;  /* 0x000000110e00720c */ /* 0x040fe20003f04070 */
[----:B------:R-:W-:Y:S01]  /*1f70*/  @!P4 IMAD.MOV R65, RZ, RZ, -R65 ;  /* 0x000000ffff41c224 */ /* 0x000fe200078e0a41 */
[C---:B------:R-:W-:Y:S02]  /*1f80*/  ISETP.GE.AND P5, PT, R19.reuse, RZ, PT ;  /* 0x000000ff1300720c */ /* 0x040fe40003fa6270 */
[----:B------:R-:W-:Y:S02]  /*1f90*/  ISETP.GT.U32.AND P4, PT, R14, R73, PT ;  /* 0x000000490e00720c */ /* 0x000fe40003f84070 */
[----:B------:R-:W-:Y:S02]  /*1fa0*/  LOP3.LUT R50, R19, 0x10, RZ, 0xfc, !PT ;  /* 0x0000001013327812 */ /* 0x000fe400078efcff */
[----:B------:R-:W-:Y:S02]  /*1fb0*/  ISETP.GE.AND P6, PT, R42, RZ, PT ;  /* 0x000000ff2a00720c */ /* 0x000fe40003fc6270 */
[----:B------:R-:W-:-:S03]  /*1fc0*/  IABS R75, R50 ;  /* 0x00000032004b7213 */ /* 0x000fc60000000000 */
[--C-:B------:R-:W-:Y:S02]  /*1fd0*/  @!P0 IMAD.IADD R17, R17, 0x1, -R14.reuse ;  /* 0x0000000111118824 */ /* 0x100fe400078e0a0e */
[----:B------:R-:W-:Y:S01]  /*1fe0*/  @!P5 IMAD.MOV R67, RZ, RZ, -R67 ;  /* 0x000000ffff43d224 */ /* 0x000fe200078e0a43 */
[----:B------:R-:W-:Y:S01]  /*1ff0*/  ISETP.GE.AND P5, PT, R70, RZ, PT ;  /* 0x000000ff4600720c */ /* 0x000fe20003fa6270 */
[----:B------:R-:W-:Y:S01]  /*2000*/  @!P4 IMAD.IADD R73, R73, 0x1, -R14 ;  /* 0x000000014949c824 */ /* 0x000fe200078e0a0e */
[----:B------:R-:W-:Y:S01]  /*2010*/  LOP3.LUT R70, R19, 0x14, RZ, 0xfc, !PT ;  /* 0x0000001413467812 */ /* 0x000fe200078efcff */
[----:B------:R-:W-:Y:S01]  /*2020*/  IMAD.HI.U32 R16, R34, R75, RZ ;  /* 0x0000004b22107227 */ /* 0x000fe200078e00ff */
[C---:B------:R-:W-:Y:S02]  /*2030*/  ISETP.GT.U32.AND P0, PT, R14.reuse, R17, PT ;  /* 0x000000110e00720c */ /* 0x040fe40003f04070 */
[----:B------:R-:W-:Y:S01]  /*2040*/  IABS R79, R70 ;  /* 0x00000046004f7213 */ /* 0x000fe20000000000 */
[----:B------:R-:W-:Y:S01]  /*2050*/  IMAD.MOV.U32 R69, RZ, RZ, R51 ;  /* 0x000000ffff457224 */ /* 0x000fe200078e0033 */
[----:B------:R-:W-:Y:S01]  /*2060*/  ISETP.GT.U32.AND P4, PT, R14, R73, PT ;  /* 0x000000490e00720c */ /* 0x000fe20003f84070 */
[----:B------:R-:W-:Y:S01]  /*2070*/  IMAD.MOV R51, RZ, RZ, -R16 ;  /* 0x000000ffff337224 */ /* 0x000fe200078e0a10 */
[----:B------:R-:W-:Y:S01]  /*2080*/  IABS R81, R74 ;  /* 0x0000004a00517213 */ /* 0x000fe20000000000 */
[----:B------:R-:W-:-:S04]  /*2090*/  IMAD.HI.U32 R18, R34, R79, RZ ;  /* 0x0000004f22127227 */ /* 0x000fc800078e00ff */
[----:B------:R-:W-:Y:S02]  /*20a0*/  IMAD R51, R14, R51, R75 ;  /* 0x000000330e337224 */ /* 0x000fe400078e024b */
[----:B------:R-:W-:Y:S01]  /*20b0*/  @!P6 IMAD.MOV R69, RZ, RZ, -R69 ;  /* 0x000000ffff45e224 */ /* 0x000fe200078e0a45 */
[----:B------:R-:W-:Y:S01]  /*20c0*/  ISETP.GE.AND P6, PT, R72, RZ, PT ;  /* 0x000000ff4800720c */ /* 0x000fe20003fc6270 */
[----:B------:R-:W-:-:S04]  /*20d0*/  IMAD.HI.U32 R42, R34, R81, RZ ;  /* 0x00000051222a7227 */ /* 0x000fc800078e00ff */
[----:B------:R-:W-:Y:S02]  /*20e0*/  IMAD.MOV R18, RZ, RZ, -R18 ;  /* 0x000000ffff127224 */ /* 0x000fe400078e0a12 */
[--C-:B------:R-:W-:Y:S01]  /*20f0*/  @!P0 IMAD.IADD R17, R17, 0x1, -R14.reuse ;  /* 0x0000000111118824 */ /* 0x100fe200078e0a0e */
[C---:B------:R-:W-:Y:S01]  /*2100*/  ISETP.GT.U32.AND P0, PT, R14.reuse, R51, PT ;  /* 0x000000330e00720c */ /* 0x040fe20003f04070 */
[----:B------:R-:W-:Y:S02]  /*2110*/  @!P4 IMAD.IADD R73, R73, 0x1, -R14 ;  /* 0x000000014949c824 */ /* 0x000fe400078e0a0e */
[----:B------:R-:W-:Y:S02]  /*2120*/  IMAD R79, R14, R18, R79 ;  /* 0x000000120e4f7224 */ /* 0x000fe400078e024f */
[----:B------:R-:W-:Y:S02]  /*2130*/  IMAD.MOV R42, RZ, RZ, -R42 ;  /* 0x000000ffff2a7224 */ /* 0x000fe400078e0a2a */
[----:B------:R-:W-:-:S02]  /*2140*/  IMAD.MOV.U32 R75, RZ, RZ, R17 ;  /* 0x000000ffff4b7224 */ /* 0x000fc400078e0011 */
[C---:B------:R-:W-:Y:S02]  /*2150*/  IMAD R81, R14.reuse, R42, R81 ;  /* 0x0000002a0e517224 */ /* 0x040fe400078e0251 */
[----:B------:R-:W-:Y:S01]  /*2160*/  @!P5 IMAD.MOV R73, RZ, RZ, -R73 ;  /* 0x000000ffff49d224 */ /* 0x000fe200078e0a49 */
[C---:B------:R-:W-:Y:S01]  /*2170*/  ISETP.GT.U32.AND P5, PT, R14.reuse, R79, PT ;  /* 0x0000004f0e00720c */ /* 0x040fe20003fa4070 */
[----:B------:R-:W-:Y:S01]  /*2180*/  @!P6 IMAD.MOV R75, RZ, RZ, -R75 ;  /* 0x000000ffff4be224 */ /* 0x000fe200078e0a4b */
[----:B------:R-:W-:Y:S01]  /*2190*/  IABS R83, R76 ;  /* 0x0000004c00537213 */ /* 0x000fe20000000000 */
[----:B------:R-:W-:Y:S01]  /*21a0*/  @!P0 IMAD.IADD R51, R51, 0x1, -R14 ;  /* 0x0000000133338824 */ /* 0x000fe200078e0a0e */
[----:B------:R-:W-:Y:S02]  /*21b0*/  ISETP.GT.U32.AND P6, PT, R14, R81, PT ;  /* 0x000000510e00720c */ /* 0x000fe40003fc4070 */
[----:B------:R-:W-:Y:S01]  /*21c0*/  ISETP.GE.AND P4, PT, R50, RZ, PT ;  /* 0x000000ff3200720c */ /* 0x000fe20003f86270 */
[----:B------:R-:W-:Y:S01]  /*21d0*/  IMAD.HI.U32 R16, R34, R83, RZ ;  /* 0x0000005322107227 */ /* 0x000fe200078e00ff */
[----:B------:R-:W-:-:S02]  /*21e0*/  LOP3.LUT R50, R19, 0x24, RZ, 0xfc, !PT ;  /* 0x0000002413327812 */ /* 0x000fc400078efcff */
[C---:B------:R-:W-:Y:S01]  /*21f0*/  ISETP.GT.U32.AND P0, PT, R14.reuse, R51, PT ;  /* 0x000000330e00720c */ /* 0x040fe20003f04070 */
[----:B------:R-:W-:Y:S01]  /*2200*/  IMAD.MOV R16, RZ, RZ, -R16 ;  /* 0x000000ffff107224 */ /* 0x000fe200078e0a10 */
[----:B------:R-:W-:Y:S01]  /*2210*/  IABS R85, R50 ;  /* 0x0000003200557213 */ /* 0x000fe20000000000 */
[----:B------:R-:W-:Y:S02]  /*2220*/  @!P5 IMAD.IADD R79, R79, 0x1, -R14 ;  /* 0x000000014f4fd824 */ /* 0x000fe400078e0a0e */
[----:B------:R-:W-:Y:S01]  /*2230*/  IMAD R83, R14, R16, R83 ;  /* 0x000000100e537224 */ /* 0x000fe200078e0253 */
[----:B------:R-:W-:Y:S01]  /*2240*/  IADD3 R16, P5, PT, R87, R6, RZ ;  /* 0x0000000657107210 */ /* 0x000fe20007fbe0ff */
[----:B------:R-:W-:Y:S02]  /*2250*/  IMAD R77, R56, 0x1d, RZ ;  /* 0x0000001d384d7824 */ /* 0x000fe400078e02ff */
[----:B------:R-:W-:-:S04]  /*2260*/  IMAD.HI.U32 R17, R34, R85, RZ ;  /* 0x0000005522117227 */ /* 0x000fc800078e00ff */
[--C-:B------:R-:W-:Y:S01]  /*2270*/  @!P6 IMAD.IADD R81, R81, 0x1, -R14.reuse ;  /* 0x000000015151e824 */ /* 0x100fe200078e0a0e */
[C---:B------:R-:W-:Y:S01]  /*2280*/  ISETP.GT.U32.AND P6, PT, R14.reuse, R79, PT ;  /* 0x0000004f0e00720c */ /* 0x040fe20003fc4070 */
[----:B------:R-:W-:Y:S01]  /*2290*/  IMAD.MOV R18, RZ, RZ, -R17 ;  /* 0x000000ffff127224 */ /* 0x000fe200078e0a11 */
[----:B------:R-:W-:Y:S01]  /*22a0*/  LEA.HI.X.SX32 R17, R77, R7, 0x1, P5 ;  /* 0x000000074d117211 */ /* 0x000fe200028f0eff */
[----:B------:R-:W-:Y:S01]  /*22b0*/  @!P0 IMAD.IADD R51, R51, 0x1, -R14 ;  /* 0x0000000133338824 */ /* 0x000fe200078e0a0e */
[C---:B------:R-:W-:Y:S02]  /*22c0*/  ISETP.GT.U32.AND P5, PT, R14.reuse, R81, PT ;  /* 0x000000510e00720c */ /* 0x040fe40003fa4070 */
[----:B------:R-:W-:Y:S01]  /*22d0*/  IABS R42, R78 ;  /* 0x0000004e002a7213 */ /* 0x000fe20000000000 */
[C---:B------:R-:W-:Y:S01]  /*22e0*/  IMAD R85, R14.reuse, R18, R85 ;  /* 0x000000120e557224 */ /* 0x040fe200078e0255 */
[----:B------:R-:W-:Y:S01]  /*22f0*/  ISETP.GT.U32.AND P0, PT, R14, R83, PT ;  /* 0x000000530e00720c */ /* 0x000fe20003f04070 */
[----:B------:R-:W-:-:S02]  /*2300*/  IMAD.MOV.U32 R77, RZ, RZ, R51 ;  /* 0x000000ffff4d7224 */ /* 0x000fc400078e0033 */
[----:B------:R-:W-:Y:S01]  /*2310*/  IMAD.MOV.U32 R87, RZ, RZ, R42 ;  /* 0x000000ffff577224 */ /* 0x000fe200078e002a */
[----:B------:R-:W-:Y:S01]  /*2320*/  IABS R89, R80 ;  /* 0x0000005000597213 */ /* 0x000fe20000000000 */
[----:B------:R-:W-:Y:S01]  /*2330*/  @!P4 IMAD.MOV R77, RZ, RZ, -R77 ;  /* 0x000000ffff4dc224 */ /* 0x000fe200078e0a4d */
[----:B------:R-:W-:Y:S01]  /*2340*/  ISETP.GT.U32.AND P4, PT, R14, R85, PT ;  /* 0x000000550e00720c */ /* 0x000fe20003f84070 */
[----:B------:R-:W-:Y:S01]  /*2350*/  @!P6 IMAD.IADD R79, R79, 0x1, -R14 ;  /* 0x000000014f4fe824 */ /* 0x000fe200078e0a0e */
[----:B------:R-:W-:Y:S01]  /*2360*/  ISETP.GE.AND P6, PT, R70, RZ, PT ;  /* 0x000000ff4600720c */ /* 0x000fe20003fc6270 */
[----:B------:R-:W-:-:S04]  /*2370*/  IMAD.HI.U32 R18, R34, R87, RZ ;  /* 0x0000005722127227 */ /* 0x000fc800078e00ff */
[----:B------:R-:W-:Y:S01]  /*2380*/  @!P5 IMAD.IADD R81, R81, 0x1, -R14 ;  /* 0x000000015151d824 */ /* 0x000fe200078e0a0e */
[----:B------:R-:W-:Y:S01]  /*2390*/  ISETP.GE.AND P5, PT, R74, RZ, PT ;  /* 0x000000ff4a00720c */ /* 0x000fe20003fa6270 */
[----:B------:R-:W-:-:S04]  /*23a0*/  IMAD.HI.U32 R42, R34, R89, RZ ;  /* 0x00000059222a7227 */ /* 0x000fc800078e00ff */
[----:B------:R-:W-:Y:S02]  /*23b0*/  IMAD.MOV R18, RZ, RZ, -R18 ;  /* 0x000000ffff127224 */ /* 0x000fe400078e0a12 */
[----:B------:R-:W-:Y:S02]  /*23c0*/  @!P0 IMAD.IADD R83, R83, 0x1, -R14 ;  /* 0x0000000153538824 */ /* 0x000fe400078e0a0e */
[----:B------:R-:W-:Y:S02]  /*23d0*/  IMAD.MOV R42, RZ, RZ, -R42 ;  /* 0x000000ffff2a7224 */ /* 0x000fe400078e0a2a */
[C---:B------:R-:W-:Y:S01]  /*23e0*/  IMAD R51, R14.reuse, R18, R87 ;  /* 0x000000120e337224 */ /* 0x040fe200078e0257 */
[C---:B------:R-:W-:Y:S01]  /*23f0*/  ISETP.GT.U32.AND P0, PT, R14.reuse, R83, PT ;  /* 0x000000530e00720c */ /* 0x040fe20003f04070 */
[----:B------:R-:W-:Y:S02]  /*2400*/  IMAD R89, R14, R42, R89 ;  /* 0x0000002a0e597224 */ /* 0x000fe400078e0259 */
[----:B------:R-:W-:-:S02]  /*2410*/  @!P4 IMAD.IADD R85, R85, 0x1, -R14 ;  /* 0x000000015555c824 */ /* 0x000fc400078e0a0e */
[----:B------:R-:W-:Y:S01]  /*2420*/  @!P6 IMAD.MOV R79, RZ, RZ, -R79 ;  /* 0x000000ffff4fe224 */ /* 0x000fe200078e0a4f */
[C---:B------:R-:W-:Y:S02]  /*2430*/  ISETP.GT.U32.AND P6, PT, R14.reuse, R51, PT ;  /* 0x000000330e00720c */ /* 0x040fe40003fc4070 */
[----:B------:R-:W-:Y:S01]  /*2440*/  LOP3.LUT R74, R19, 0x30, RZ, 0xfc, !PT ;  /* 0x00000030134a7812 */ /* 0x000fe200078efcff */
[----:B------:R-:W-:Y:S01]  /*2450*/  @!P5 IMAD.MOV R81, RZ, RZ, -R81 ;  /* 0x000000ffff51d224 */ /* 0x000fe200078e0a51 */
[C---:B------:R-:W-:Y:S02]  /*2460*/  ISETP.GT.U32.AND P4, PT, R14.reuse, R85, PT ;  /* 0x000000550e00720c */ /* 0x040fe40003f84070 */
[----:B------:R-:W-:Y:S02]  /*2470*/  ISETP.GT.U32.AND P5, PT, R14, R89, PT ;  /* 0x000000590e00720c */ /* 0x000fe40003fa4070 */
[----:B------:R-:W-:Y:S01]  /*2480*/  IABS R91, R74 ;  /* 0x0000004a005b7213 */ /* 0x000fe20000000000 */
[----:B------:R-:W-:Y:S01]  /*2490*/  @!P0 IMAD.IADD R83, R83, 0x1, -R14 ;  /* 0x0000000153538824 */ /* 0x000fe200078e0a0e */
[----:B------:R-:W-:-:S03]  /*24a0*/  ISETP.GE.AND P0, PT, R76, RZ, PT ;  /* 0x000000ff4c00720c */ /* 0x000fc60003f06270 */
[----:B------:R-:W-:Y:S01]  /*24b0*/  IMAD.HI.U32 R18, R34, R91, RZ ;  /* 0x0000005b22127227 */ /* 0x000fe200078e00ff */
[----:B------:R-:W-:-:S03]  /*24c0*/  IABS R93, R82 ;  /* 0x00000052005d7213 */ /* 0x000fc60000000000 */
[----:B------:R-:W-:Y:S02]  /*24d0*/  @!P6 IMAD.IADD R51, R51, 0x1, -R14 ;  /* 0x000000013333e824 */ /* 0x000fe400078e0a0e */
[----:B------:R-:W-:Y:S02]  /*24e0*/  IMAD.MOV R18, RZ, RZ, -R18 ;  /* 0x000000ffff127224 */ /* 0x000fe400078e0a12 */
[----:B------:R-:W-:Y:S02]  /*24f0*/  IMAD R87, R56, 0x3c, RZ ;  /* 0x0000003c38577824 */ /* 0x000fe400078e02ff */
[--C-:B------:R-:W-:Y:S01]  /*2500*/  @!P4 IMAD.IADD R85, R85, 0x1, -R14.reuse ;  /* 0x000000015555c824 */ /* 0x100fe200078e0a0e */
[----:B------:R-:W-:Y:S01]  /*2510*/  ISETP.GE.AND P4, PT, R50, RZ, PT ;  /* 0x000000ff3200720c */ /* 0x000fe20003f86270 */
[----:B------:R-:W-:Y:S01]  /*2520*/  @!P5 IMAD.IADD R89, R89, 0x1, -R14 ;  /* 0x000000015959d824 */ /* 0x000fe200078e0a0e */
[C---:B------:R-:W-:Y:S01]  /*2530*/  ISETP.GT.U32.AND P5, PT, R14.reuse, R51, PT ;  /* 0x000000330e00720c */ /* 0x040fe20003fa4070 */
[----:B------:R-:W-:Y:S01]  /*2540*/  IMAD R91, R14, R18, R91 ;  /* 0x000000120e5b7224 */ /* 0x000fe200078e025b */
[----:B------:R-:W-:Y:S01]  /*2550*/  IADD3 R18, P6, PT, R87, R6, RZ ;  /* 0x0000000657127210 */ /* 0x000fe20007fde0ff */
[----:B------:R-:W-:Y:S01]  /*2560*/  IMAD.HI.U32 R42, R34, R93, RZ ;  /* 0x0000005d222a7227 */ /* 0x000fe200078e00ff */
[----:B------:R-:W-:-:S02]  /*2570*/  LOP3.LUT R70, R19, 0x38, RZ, 0xfc, !PT ;  /* 0x0000003813467812 */ /* 0x000fc400078efcff */
[----:B------:R-:W-:Y:S01]  /*2580*/  LEA.HI.X.SX32 R19, R43, R7, 0x1, P6 ;  /* 0x000000072b137211 */ /* 0x000fe200030f0eff */
[----:B------:R-:W-:Y:S01]  /*2590*/  IMAD.MOV R42, RZ, RZ, -R42 ;  /* 0x000000ffff2a7224 */ /* 0x000fe200078e0a2a */
[C---:B------:R-:W-:Y:S01]  /*25a0*/  ISETP.GT.U32.AND P6, PT, R14.reuse, R89, PT ;  /* 0x000000590e00720c */ /* 0x040fe20003fc4070 */
[----:B------:R-:W-:Y:S01]  /*25b0*/  @!P0 IMAD.MOV R83, RZ, RZ, -R83 ;  /* 0x000000ffff538224 */ /* 0x000fe200078e0a53 */
[C---:B------:R-:W-:Y:S01]  /*25c0*/  ISETP.GT.U32.AND P0, PT, R14.reuse, R91, PT ;  /* 0x0000005b0e00720c */ /* 0x040fe20003f04070 */
[----:B------:R-:W-:Y:S01]  /*25d0*/  IMAD R93, R14, R42, R93 ;  /* 0x0000002a0e5d7224 */ /* 0x000fe200078e025d */
[----:B------:R-:W-:Y:S01]  /*25e0*/  IABS R95, R70 ;  /* 0x00000046005f7213 */ /* 0x000fe20000000000 */
[----:B------:R-:W-:Y:S02]  /*25f0*/  VIADD R72, R37, 0x3c ;  /* 0x0000003c25487836 */ /* 0x000fe40000000000 */
[----:B------:R-:W-:Y:S01]  /*2600*/  @!P4 IMAD.MOV R85, RZ, RZ, -R85 ;  /* 0x000000ffff55c224 */ /* 0x000fe200078e0a55 */
[----:B------:R-:W-:Y:S01]  /*2610*/  ISETP.GE.AND P4, PT, R78, RZ, PT ;  /* 0x000000ff4e00720c */ /* 0x000fe20003f86270 */
[----:B------:R-:W-:Y:S01]  /*2620*/  @!P5 IMAD.IADD R51, R51, 0x1, -R14 ;  /* 0x000000013333d824 */ /* 0x000fe200078e0a0e */
[----:B------:R-:W-:Y:S01]  /*2630*/  ISETP.GT.U32.AND P5, PT, R14, R93, PT ;  /* 0x0000005d0e00720c */ /* 0x000fe20003fa4070 */
[----:B------:R-:W-:Y:S01]  /*2640*/  IMAD.HI.U32 R42, R34, R95, RZ ;  /* 0x0000005f222a7227 */ /* 0x000fe200078e00ff */
[----:B------:R-:W-:-:S03]  /*2650*/  IABS R97, R72 ;  /* 0x0000004800617213 */ /* 0x000fc60000000000 */
[----:B------:R-:W-:Y:S02]  /*2660*/  IMAD R87, R56, 0x3e, RZ ;  /* 0x0000003e38577824 */ /* 0x000fe400078e02ff */
[----:B------:R-:W-:Y:S01]  /*2670*/  @!P6 IMAD.IADD R89, R89, 0x1, -R14 ;  /* 0x000000015959e824 */ /* 0x000fe200078e0a0e */
[----:B------:R-:W-:Y:S01]  /*2680*/  ISETP.GE.AND P6, PT, R80, RZ, PT ;  /* 0x000000ff5000720c */ /* 0x000fe20003fc6270 */
[----:B------:R-:W-:Y:S02]  /*2690*/  IMAD.MOV R50, RZ, RZ, -R42 ;  /* 0x000000ffff327224 */ /* 0x000fe400078e0a2a */
[----:B------:R-:W-:-:S04]  /*26a0*/  IMAD.HI.U32 R34, R34, R97, RZ ;  /* 0x0000006122227227 */ /* 0x000fc800078e00ff */
[----:B------:R-:W-:Y:S01]  /*26b0*/  @!P0 IMAD.IADD R91, R91, 0x1, -R14 ;  /* 0x000000015b5b8824 */ /* 0x000fe200078e0a0e */
[----:B------:R-:W-:Y:S01]  /*26c0*/  IADD3 R42, P0, PT, R87, R6, RZ ;  /* 0x00000006572a7210 */ /* 0x000fe20007f1e0ff */
[----:B------:R-:W-:Y:S02]  /*26d0*/  IMAD R95, R14, R50, R95 ;  /* 0x000000320e5f7224 */ /* 0x000fe400078e025f */
[----:B------:R-:W-:Y:S02]  /*26e0*/  IMAD.MOV.U32 R87, RZ, RZ, R51 ;  /* 0x000000ffff577224 */ /* 0x000fe400078e0033 */
[----:B------:R-:W-:Y:S02]  /*26f0*/  IMAD.MOV R34, RZ, RZ, -R34 ;  /* 0x000000ffff227224 */ /* 0x000fe400078e0a22 */
[----:B------:R-:W-:Y:S02]  /*2700*/  IMAD R43, R56, 0x1f, RZ ;  /* 0x0000001f382b7824 */ /* 0x000fe400078e02ff */
[----:B------:R-:W-:Y:S01]  /*2710*/  @!P5 IMAD.IADD R93, R93, 0x1, -R14 ;  /* 0x000000015d5dd824 */ /* 0x000fe200078e0a0e */
[C---:B------:R-:W-:Y:S01]  /*2720*/  ISETP.GT.U32.AND P5, PT, R14.reuse, R91, PT ;  /* 0x0000005b0e00720c */ /* 0x040fe20003fa4070 */
[----:B------:R-:W-:Y:S01]  /*2730*/  @!P4 IMAD.MOV R87, RZ, RZ, -R87 ;  /* 0x000000ffff57c224 */ /* 0x000fe200078e0a57 */
[C---:B------:R-:W-:Y:S01]  /*2740*/  ISETP.GT.U32.AND P4, PT, R14.reuse, R95, PT ;  /* 0x0000005f0e00720c */ /* 0x040fe20003f84070 */
[C---:B------:R-:W-:Y:S01]  /*2750*/  IMAD R97, R14.reuse, R34, R97 ;  /* 0x000000220e617224 */ /* 0x040fe200078e0261 */
[----:B------:R-:W-:Y:S01]  /*2760*/  LEA.HI.X.SX32 R43, R43, R7, 0x1, P0 ;  /* 0x000000072b2b7211 */ /* 0x000fe200000f0eff */
[----:B------:R-:W-:Y:S01]  /*2770*/  @!P6 IMAD.MOV R89, RZ, RZ, -R89 ;  /* 0x000000ffff59e224 */ /* 0x000fe200078e0a59 */
[----:B------:R-:W-:-:S02]  /*2780*/  ISETP.GT.U32.AND P0, PT, R14, R93, PT ;  /* 0x0000005d0e00720c */ /* 0x000fc40003f04070 */
[----:B------:R-:W-:Y:S01]  /*2790*/  ISETP.GT.U32.AND P6, PT, R14, R97, PT ;  /* 0x000000610e00720c */ /* 0x000fe20003fc4070 */
[----:B------:R-:W-:-:S04]  /*27a0*/  IMAD R51, R56, 0x38, RZ ;  /* 0x0000003838337824 */ /* 0x000fc800078e02ff */
[--C-:B------:R-:W-:Y:S01]  /*27b0*/  @!P5 IMAD.IADD R91, R91, 0x1, -R14.reuse ;  /* 0x000000015b5bd824 */ /* 0x100fe200078e0a0e */
[----:B------:R-:W-:Y:S01]  /*27c0*/  ISETP.GE.AND P5, PT, R74, RZ, PT ;  /* 0x000000ff4a00720c */ /* 0x000fe20003fa6270 */
[----:B------:R-:W-:Y:S01]  /*27d0*/  @!P4 IMAD.IADD R95, R95, 0x1, -R14 ;  /* 0x000000015f5fc824 */ /* 0x000fe200078e0a0e */
[----:B------:R-:W-:-:S03]  /*27e0*/  ISETP.GE.AND P4, PT, R82, RZ, PT ;  /* 0x000000ff5200720c */ /* 0x000fc60003f86270 */
[--C-:B------:R-:W-:Y:S01]  /*27f0*/  @!P0 IMAD.IADD R93, R93, 0x1, -R14.reuse ;  /* 0x000000015d5d8824 */ /* 0x100fe200078e0a0e */
[----:B------:R-:W-:Y:S01]  /*2800*/  IADD3 R50, P0, PT, R51, R6, RZ ;  /* 0x0000000633327210 */ /* 0x000fe20007f1e0ff */
[----:B------:R-:W-:-:S03]  /*2810*/  @!P6 IMAD.IADD R97, R97, 0x1, -R14 ;  /* 0x000000016161e824 */ /* 0x000fc600078e0a0e */
[----:B------:R-:W-:Y:S02]  /*2820*/  LEA.HI.X.SX32 R51, R99, R7, 0x1, P0 ;  /* 0x0000000763337211 */ /* 0x000fe400000f0eff */
[C---:B------:R-:W-:Y:S02]  /*2830*/  ISETP.GT.U32.AND P0, PT, R14.reuse, R95, PT ;  /* 0x0000005f0e00720c */ /* 0x040fe40003f04070 */
[----:B------:R-:W-:Y:S01]  /*2840*/  ISETP.GT.U32.AND P6, PT, R14, R97, PT ;  /* 0x000000610e00720c */ /* 0x000fe20003fc4070 */
[----:B------:R-:W-:Y:S01]  /*2850*/  @!P5 IMAD.MOV R91, RZ, RZ, -R91 ;  /* 0x000000ffff5bd224 */ /* 0x000fe200078e0a5b */
[----:B------:R-:W-:Y:S01]  /*2860*/  ISETP.GE.AND P5, PT, R70, RZ, PT ;  /* 0x000000ff4600720c */ /* 0x000fe20003fa6270 */
[----:B------:R-:W-:Y:S01]  /*2870*/  @!P4 IMAD.MOV R93, RZ, RZ, -R93 ;  /* 0x000000ffff5dc224 */ /* 0x000fe200078e0a5d */
[----:B------:R-:W-:Y:S01]  /*2880*/  ISETP.GE.AND P4, PT, R72, RZ, PT ;  /* 0x000000ff4800720c */ /* 0x000fe20003f86270 */
[----:B------:R-:W-:-:S06]  /*2890*/  VIADD R34, R4, 0xfffffff1 ;  /* 0xfffffff104227836 */ /* 0x000fcc0000000000 */
[--C-:B------:R-:W-:Y:S01]  /*28a0*/  @!P0 IMAD.IADD R95, R95, 0x1, -R14.reuse ;  /* 0x000000015f5f8824 */ /* 0x100fe200078e0a0e */
[----:B--2---:R-:W-:Y:S01]  /*28b0*/  IADD3 R6, P0, PT, R99, R6, RZ ;  /* 0x0000000663067210 */ /* 0x004fe20007f1e0ff */
[----:B------:R-:W-:Y:S01]  /*28c0*/  @!P6 IMAD.IADD R97, R97, 0x1, -R14 ;  /* 0x000000016161e824 */ /* 0x000fe200078e0a0e */
[----:B------:R-:W-:Y:S01]  /*28d0*/  SHF.R.U32.HI R14, RZ, 0x6, R33 ;  /* 0x00000006ff0e7819 */ /* 0x000fe20000011621 */
[----:B------:R-:W-:Y:S01]  /*28e0*/  @!P5 IMAD.MOV R95, RZ, RZ, -R95 ;  /* 0x000000ffff5fd224 */ /* 0x000fe200078e0a5f */
[----:B------:R-:W-:Y:S01]  /*28f0*/  LEA.HI.X.SX32 R7, R30, R7, 0x1, P0 ;  /* 0x000000071e077211 */ /* 0x000fe200000f0eff */
[----:B------:R-:W-:Y:S01]  /*2900*/  @!P4 IMAD.MOV R97, RZ, RZ, -R97 ;  /* 0x000000ffff61c224 */ /* 0x000fe200078e0a61 */
[----:B------:R-:W-:Y:S02]  /*2910*/  ISETP.GE.U32.AND P6, PT, R34, 0x7fffffd2, PT ;  /* 0x7fffffd22200780c */ /* 0x000fe40003fc6070 */
[----:B------:R-:W-:Y:S02]  /*2920*/  LOP3.LUT P0, RZ, R14, 0x1, RZ, 0xc0, !PT ;  /* 0x000000010eff7812 */ /* 0x000fe4000780c0ff */
[----:B------:R-:W-:-:S02]  /*2930*/  ISETP.NE.AND P5, PT, R71, RZ, PT ;  /* 0x000000ff4700720c */ /* 0x000fc40003fa5270 */
[----:B------:R-:W-:Y:S02]  /*2940*/  LOP3.LUT R34, RZ, R71, RZ, 0x33, !PT ;  /* 0x00000047ff227212 */ /* 0x000fe400078e33ff */
[----:B------:R-:W-:Y:S02]  /*2950*/  SHF.R.U32.HI R14, RZ, 0x5, R33 ;  /* 0x00000005ff0e7819 */ /* 0x000fe40000011621 */
[C---:B------:R-:W-:Y:S02]  /*2960*/  SEL R71, R34.reuse, R67, !P5 ;  /* 0x0000004322477207 */ /* 0x040fe40006800000 */
[C---:B------:R-:W-:Y:S02]  /*2970*/  SEL R80, R34.reuse, R65, !P5 ;  /* 0x0000004122507207 */ /* 0x040fe40006800000 */
[C---:B------:R-:W-:Y:S02]  /*2980*/  SEL R74, R34.reuse, R69, !P5 ;  /* 0x00000045224a7207 */ /* 0x040fe40006800000 */
[----:B------:R-:W-:-:S02]  /*2990*/  SEL R73, R34, R73, !P5 ;  /* 0x0000004922497207 */ /* 0x000fc40006800000 */
[C---:B------:R-:W-:Y:S02]  /*29a0*/  SEL R75, R34.reuse, R75, !P5 ;  /* 0x0000004b224b7207 */ /* 0x040fe40006800000 */
[C---:B------:R-:W-:Y:S02]  /*29b0*/  SEL R78, R34.reuse, R77, !P5 ;  /* 0x0000004d224e7207 */ /* 0x040fe40006800000 */
        /* <DEDUP_REMOVED lines=10> */
[----:B------:R-:W-:Y:S02]  /*2a60*/  SHF.R.U32.HI R34, RZ, 0x4, R33 ;  /* 0x00000004ff227819 */ /* 0x000fe40000011621 */
[----:B------:R-:W-:Y:S02]  /*2a70*/  LOP3.LUT P4, RZ, R14, 0x1, RZ, 0xc0, !PT ;  /* 0x000000010eff7812 */ /* 0x000fe4000788c0ff */
[----:B------:R-:W-:Y:S02]  /*2a80*/  PRMT R65, RZ, 0x7610, R65 ;  /* 0x00007610ff417816 */ /* 0x000fe40000000041 */
[----:B------:R-:W-:Y:S02]  /*2a90*/  LOP3.LUT P5, RZ, R34, 0x1, RZ, 0xc0, !PT ;  /* 0x0000000122ff7812 */ /* 0x000fe400078ac0ff */
[----:B------:R-:W-:Y:S02]  /*2aa0*/  SHF.R.U32.HI R34, RZ, 0x3, R33 ;  /* 0x00000003ff227819 */ /* 0x000fe40000011621 */
[----:B------:R-:W5:Y:S01]  /*2ab0*/  @P0 LDG.E.U16 R65, desc[UR22][R10.64] ;  /* 0x000000160a410981 */ /* 0x000f62000c1e1500 */
[----:B------:R-:W-:-:S02]  /*2ac0*/  PRMT R67, RZ, 0x7610, R67 ;  /* 0x00007610ff437816 */ /* 0x000fc40000000043 */
[----:B------:R-:W-:Y:S02]  /*2ad0*/  LOP3.LUT P0, RZ, R34, 0x1, RZ, 0xc0, !PT ;  /* 0x0000000122ff7812 */ /* 0x000fe4000780c0ff */
[--C-:B------:R-:W-:Y:S02]  /*2ae0*/  SHF.R.U32.HI R34, RZ, 0x2, R33.reuse ;  /* 0x00000002ff227819 */ /* 0x100fe40000011621 */
[----:B------:R-:W-:Y:S01]  /*2af0*/  SHF.R.U32.HI R33, RZ, 0x1, R33 ;  /* 0x00000001ff217819 */ /* 0x000fe20000011621 */
[----:B------:R-:W5:Y:S01]  /*2b00*/  @P4 LDG.E.U16 R67, desc[UR22][R12.64] ;  /* 0x000000160c434981 */ /* 0x000f62000c1e1500 */
[----:B------:R-:W-:Y:S02]  /*2b10*/  PRMT R69, RZ, 0x7610, R69 ;  /* 0x00007610ff457816 */ /* 0x000fe40000000045 */
[----:B------:R-:W-:-:S05]  /*2b20*/  LOP3.LUT P4, RZ, R33, 0x1, RZ, 0xc0, !PT ;  /* 0x0000000121ff7812 */ /* 0x000fca000788c0ff */
[----:B------:R2:W5:Y:S02]  /*2b30*/  @P0 LDG.E.U16 R69, desc[UR22][R50.64] ;  /* 0x0000001632450981 */ /* 0x000564000c1e1500 */
[----:B--2---:R-:W-:Y:S02]  /*2b40*/  PRMT R50, RZ, 0x7610, R50 ;  /* 0x00007610ff327816 */ /* 0x004fe40000000032 */
[----:B------:R-:W-:-:S04]  /*2b50*/  PRMT R51, RZ, 0x7610, R51 ;  /* 0x00007610ff337816 */ /* 0x000fc80000000033 */
[----:B------:R-:W5:Y:S04]  /*2b60*/  @P4 LDG.E.U16 R50, desc[UR22][R18.64] ;  /* 0x0000001612324981 */ /* 0x000f68000c1e1500 */
[----:B------:R-:W5:Y:S01]  /*2b70*/  @!P3 LDG.E.U16 R51, desc[UR22][R42.64] ;  /* 0x000000162a33b981 */ /* 0x000f62000c1e1500 */
[----:B------:R-:W-:-:S06]  /*2b80*/  PRMT R14, RZ, 0x7610, R14 ;  /* 0x00007610ff0e7816 */ /* 0x000fcc000000000e */
[----:B------:R2:W5:Y:S01]  /*2b90*/  @!P6 LDG.E.U16 R14, desc[UR22][R6.64] ;  /* 0x00000016060ee981 */ /* 0x000562000c1e1500 */
[----:B------:R-:W-:Y:S02]  /*2ba0*/  LOP3.LUT P6, RZ, R34, 0x1, RZ, 0xc0, !PT ;  /* 0x0000000122ff7812 */ /* 0x000fe400078cc0ff */
[----:B------:R-:W-:Y:S02]  /*2bb0*/  LOP3.LUT R34, R38, 0x1f, RZ, 0xc0, !PT ;  /* 0x0000001f26227812 */ /* 0x000fe400078ec0ff */
[----:B------:R-:W-:-:S03]  /*2bc0*/  PRMT R70, RZ, 0x7610, R70 ;  /* 0x00007610ff467816 */ /* 0x000fc60000000046 */
[----:B--2---:R-:W-:-:S03]  /*2bd0*/  IMAD R6, R34, R57, RZ ;  /* 0x0000003922067224 */ /* 0x004fc600078e02ff */
[----:B------:R2:W5:Y:S02]  /*2be0*/  @P5 LDG.E.U16 R70, desc[UR22][R8.64] ;  /* 0x0000001608465981 */ /* 0x000564000c1e1500 */
[C---:B------:R-:W-:Y:S02]  /*2bf0*/  LEA R76, P5, R6.reuse, UR18, 0x1 ;  /* 0x00000012064c7c11 */ /* 0x040fe4000f8a08ff */
[----:B------:R-:W-:Y:S02]  /*2c00*/  PRMT R72, RZ, 0x7610, R72 ;  /* 0x00007610ff487816 */ /* 0x000fe40000000048 */
[----:B------:R-:W-:Y:S01]  /*2c10*/  LEA.HI.X.SX32 R77, R6, UR19, 0x1, P5 ;  /* 0x00000013064d7c11 */ /* 0x000fe2000a8f0eff */
[----:B-1----:R-:W-:Y:S02]  /*2c20*/  IMAD R6, R71, UR4, RZ ;  /* 0x0000000447067c24 */ /* 0x002fe4000f8e02ff */
[----:B------:R-:W-:Y:S01]  /*2c30*/  IMAD R7, R74, UR4, RZ ;  /* 0x000000044a077c24 */ /* 0x000fe2000f8e02ff */
[----:B------:R1:W5:Y:S01]  /*2c40*/  @P6 LDG.E.U16 R72, desc[UR22][R16.64] ;  /* 0x0000001610486981 */ /* 0x000362000c1e1500 */
[----:B--2---:R-:W-:Y:S01]  /*2c50*/  IMAD R8, R73, UR4, RZ ;  /* 0x0000000449087c24 */ /* 0x004fe2000f8e02ff */
[-C--:B------:R-:W-:Y:S01]  /*2c60*/  LEA R106, P5, R6, R76.reuse, 0x1 ;  /* 0x0000004c066a7211 */ /* 0x080fe200078a08ff */
[----:B------:R-:W-:Y:S01]  /*2c70*/  IMAD R9, R75, UR4, RZ ;  /* 0x000000044b097c24 */ /* 0x000fe2000f8e02ff */
[-C--:B------:R-:W-:Y:S01]  /*2c80*/  LEA R104, P6, R7, R76.reuse, 0x1 ;  /* 0x0000004c07687211 */ /* 0x080fe200078c08ff */
[----:B------:R-:W-:Y:S01]  /*2c90*/  IMAD R10, R78, UR4, RZ ;  /* 0x000000044e0a7c24 */ /* 0x000fe2000f8e02ff */
[----:B------:R-:W-:Y:S01]  /*2ca0*/  LEA.HI.X.SX32 R107, R6, R77, 0x1, P5 ;  /* 0x0000004d066b7211 */ /* 0x000fe200028f0eff */
[----:B------:R-:W-:Y:S01]  /*2cb0*/  IMAD R11, R79, UR4, RZ ;  /* 0x000000044f0b7c24 */ /* 0x000fe2000f8e02ff */
[----:B------:R-:W-:-:S02]  /*2cc0*/  LEA R102, P5, R8, R76, 0x1 ;  /* 0x0000004c08667211 */ /* 0x000fc400078a08ff */
[-C--:B------:R-:W-:Y:S02]  /*2cd0*/  LEA.HI.X.SX32 R105, R7, R77.reuse, 0x1, P6 ;  /* 0x0000004d07697211 */ /* 0x080fe400030f0eff */
[-C--:B------:R-:W-:Y:S01]  /*2ce0*/  LEA R100, P6, R9, R76.reuse, 0x1 ;  /* 0x0000004c09647211 */ /* 0x080fe200078c08ff */
[----:B------:R-:W-:Y:S01]  /*2cf0*/  IMAD R12, R81, UR4, RZ ;  /* 0x00000004510c7c24 */ /* 0x000fe2000f8e02ff */
[-C--:B------:R-:W-:Y:S01]  /*2d00*/  LEA.HI.X.SX32 R103, R8, R77.reuse, 0x1, P5 ;  /* 0x0000004d08677211 */ /* 0x080fe200028f0eff */
[----:B------:R-:W-:Y:S01]  /*2d10*/  IMAD R13, R80, UR4, RZ ;  /* 0x00000004500d7c24 */ /* 0x000fe2000f8e02ff */
[CC--:B------:R-:W-:Y:S02]  /*2d20*/  LEA R98, P5, R10.reuse, R76.reuse, 0x1 ;  /* 0x0000004c0a627211 */ /* 0x0c0fe400078a08ff */
[-C--:B------:R-:W-:Y:S02]  /*2d30*/  LEA.HI.X.SX32 R101, R9, R77.reuse, 0x1, P6 ;  /* 0x0000004d09657211 */ /* 0x080fe400030f0eff */
[-C--:B------:R-:W-:Y:S01]  /*2d40*/  LEA R96, P6, R11, R76.reuse, 0x1 ;  /* 0x0000004c0b607211 */ /* 0x080fe200078c08ff */
[----:B-1----:R-:W-:Y:S01]  /*2d50*/  IMAD R16, R83, UR4, RZ ;  /* 0x0000000453107c24 */ /* 0x002fe2000f8e02ff */
[----:B------:R-:W-:Y:S01]  /*2d60*/  LEA.HI.X.SX32 R99, R10, R77, 0x1, P5 ;  /* 0x0000004d0a637211 */ /* 0x000fe200028f0eff */
[----:B------:R-:W-:Y:S01]  /*2d70*/  IMAD R17, R85, UR4, RZ ;  /* 0x0000000455117c24 */ /* 0x000fe2000f8e02ff */
[----:B------:R-:W-:-:S02]  /*2d80*/  LEA R94, P5, R12, R76, 0x1 ;  /* 0x0000004c0c5e7211 */ /* 0x000fc400078a08ff */
[-C--:B------:R-:W-:Y:S02]  /*2d90*/  LEA.HI.X.SX32 R71, R11, R77.reuse, 0x1, P6 ;  /* 0x0000004d0b477211 */ /* 0x080fe400030f0eff */
[-C--:B------:R-:W-:Y:S01]  /*2da0*/  LEA R92, P6, R13, R76.reuse, 0x1 ;  /* 0x0000004c0d5c7211 */ /* 0x080fe200078c08ff */
[----:B------:R-:W-:Y:S01]  /*2db0*/  IMAD R9, R93, UR4, RZ ;  /* 0x000000045d097c24 */ /* 0x000fe2000f8e02ff */
[-C--:B------:R-:W-:Y:S01]  /*2dc0*/  LEA.HI.X.SX32 R95, R12, R77.reuse, 0x1, P5 ;  /* 0x0000004d0c5f7211 */ /* 0x080fe200028f0eff */
[----:B------:R-:W-:Y:S01]  /*2dd0*/  VIADD R33, R4, 0x1f ;  /* 0x0000001f04217836 */ /* 0x000fe20000000000 */
[CC--:B------:R-:W-:Y:S01]  /*2de0*/  LEA R90, P5, R16.reuse, R76.reuse, 0x1 ;  /* 0x0000004c105a7211 */ /* 0x0c0fe200078a08ff */
[----:B------:R-:W-:Y:S01]  /*2df0*/  IMAD R6, R87, UR4, RZ ;  /* 0x0000000457067c24 */ /* 0x000fe2000f8e02ff */
[-C--:B------:R-:W-:Y:S01]  /*2e00*/  LEA.HI.X.SX32 R93, R13, R77.reuse, 0x1, P6 ;  /* 0x0000004d0d5d7211 */ /* 0x080fe200030f0eff */
[----:B------:R-:W-:Y:S01]  /*2e10*/  IMAD R7, R89, UR4, RZ ;  /* 0x0000000459077c24 */ /* 0x000fe2000f8e02ff */
[-C--:B------:R-:W-:Y:S01]  /*2e20*/  LEA R88, P6, R17, R76.reuse, 0x1 ;  /* 0x0000004c11587211 */ /* 0x080fe200078c08ff */
[----:B------:R-:W-:Y:S01]  /*2e30*/  IMAD R8, R91, UR4, RZ ;  /* 0x000000045b087c24 */ /* 0x000fe2000f8e02ff */
[----:B------:R-:W-:Y:S01]  /*2e40*/  LEA.HI.X.SX32 R91, R16, R77, 0x1, P5 ;  /* 0x0000004d105b7211 */ /* 0x000fe200028f0eff */
[----:B------:R-:W-:Y:S01]  /*2e50*/  IMAD R10, R82, UR4, RZ ;  /* 0x00000004520a7c24 */ /* 0x000fe2000f8e02ff */
[----:B------:R-:W-:Y:S01]  /*2e60*/  ISETP.GT.AND P0, PT, R33, 0x1f, PT ;  /* 0x0000001f2100780c */ /* 0x000fe20003f04270 */
[----:B------:R-:W-:Y:S01]  /*2e70*/  IMAD R97, R97, UR4, RZ ;  /* 0x0000000461617c24 */ /* 0x000fe2000f8e02ff */
[----:B------:R-:W-:-:S02]  /*2e80*/  LEA R86, P5, R6, R76, 0x1 ;  /* 0x0000004c06567211 */ /* 0x000fc400078a08ff */
[----:B------:R-:W-:Y:S01]  /*2e90*/  LEA.HI.X.SX32 R89, R17, R77, 0x1, P6 ;  /* 0x0000004d11597211 */ /* 0x000fe200030f0eff */
[----:B------:R-:W-:-:S04]  /*2ea0*/  @!UP0 UIADD3 UR4, UPT, UPT, -UR7, 0x100000, URZ ;  /* 0x0010000007048890 */ /* 0x000fc8000fffe1ff */
[----:B------:R-:W-:Y:S02]  /*2eb0*/  @!UP0 USHF.L.U32 UR5, UR4, 0xb, URZ ;  /* 0x0000000b04058899 */ /* 0x000fe400080006ff */
[----:B------:R-:W-:Y:S01]  /*2ec0*/  @!UP0 USHF.L.U32 UR4, UR4, 0x1, URZ ;  /* 0x0000000104048899 */ /* 0x000fe200080006ff */
[CC--:B------:R-:W-:Y:S02]  /*2ed0*/  LEA R84, P6, R7.reuse, R76.reuse, 0x1 ;  /* 0x0000004c07547211 */ /* 0x0c0fe400078c08ff */
[-C--:B------:R-:W-:Y:S02]  /*2ee0*/  LEA.HI.X.SX32 R87, R6, R77.reuse, 0x1, P5 ;  /* 0x0000004d06577211 */ /* 0x080fe400028f0eff */
[-C--:B------:R-:W-:Y:S02]  /*2ef0*/  LEA R82, P5, R8, R76.reuse, 0x1 ;  /* 0x0000004c08527211 */ /* 0x080fe400078a08ff */
[----:B------:R-:W-:Y:S01]  /*2f00*/  LEA.HI.X.SX32 R85, R7, R77, 0x1, P6 ;  /* 0x0000004d07557211 */ /* 0x000fe200030f0eff */
[----:B------:R-:W-:Y:S01]  /*2f10*/  VOTEU.ALL UP0, P2 ;  /* 0x0000000000ff7886 */ /* 0x000fe20001000000 */
[----:B------:R-:W-:-:S02]  /*2f20*/  LEA R80, P6, R9, R76, 0x1 ;  /* 0x0000004c09507211 */ /* 0x000fc400078c08ff */
[-C--:B------:R-:W-:Y:S02]  /*2f30*/  LEA.HI.X.SX32 R83, R8, R77.reuse, 0x1, P5 ;  /* 0x0000004d08537211 */ /* 0x080fe400028f0eff */
[CC--:B------:R-:W-:Y:S01]  /*2f40*/  LEA R78, P5, R10.reuse, R76.reuse, 0x1 ;  /* 0x0000004c0a4e7211 */ /* 0x0c0fe200078a08ff */
[----:B------:R1:W2:Y:S01]  /*2f50*/  @!UP0 SYNCS.EXCH.64 URZ, [UR11+0x2008], UR4 ;  /* 0x002008040bff85b2 */ /* 0x0002a20008000100 */
[-C--:B------:R-:W-:Y:S02]  /*2f60*/  LEA.HI.X.SX32 R81, R9, R77.reuse, 0x1, P6 ;  /* 0x0000004d09517211 */ /* 0x080fe400030f0eff */
[----:B------:R-:W-:Y:S02]  /*2f70*/  LEA R76, P6, R97, R76, 0x1 ;  /* 0x0000004c614c7211 */ /* 0x000fe400078c08ff */
[----:B------:R-:W-:Y:S02]  /*2f80*/  LEA.HI.X.SX32 R79, R10, R77, 0x1, P5 ;  /* 0x0000004d0a4f7211 */ /* 0x000fe400028f0eff */
[----:B------:R-:W-:-:S02]  /*2f90*/  ISETP.LT.AND P5, PT, R34, R4, P0 ;  /* 0x000000042200720c */ /* 0x000fc400007a1270 */
[----:B------:R-:W-:Y:S01]  /*2fa0*/  LEA.HI.X.SX32 R77, R97, R77, 0x1, P6 ;  /* 0x0000004d614d7211 */ /* 0x000fe200030f0eff */
[----:B-1----:R-:W-:Y:S10]  /*2fb0*/  @!P0 BRA `(.L_x_6) ;  /* 0x0000000000448947 */ /* 0x002ff40003800000 */
[----:B-----5:R-:W-:Y:S02]  /*2fc0*/  PRMT R4, R68, 0x5410, R5 ;  /* 0x0000541044047816 */ /* 0x020fe40000000005 */
[----:B------:R-:W-:Y:S02]  /*2fd0*/  PRMT R11, R14, 0x5410, R15 ;  /* 0x000054100e0b7816 */ /* 0x000fe4000000000f */
[----:B------:R-:W-:Y:S02]  /*2fe0*/  PRMT R5, R41, 0x5410, R62 ;  /* 0x0000541029057816 */ /* 0x000fe4000000003e */
[----:B------:R-:W-:Y:S02]  /*2ff0*/  PRMT R6, R45, 0x5410, R54 ;  /* 0x000054102d067816 */ /* 0x000fe40000000036 */
[----:B------:R-:W-:Y:S02]  /*3000*/  PRMT R7, R63, 0x5410, R66 ;  /* 0x000054103f077816 */ /* 0x000fe40000000042 */
[----:B------:R-:W-:-:S02]  /*3010*/  PRMT R8, R49, 0x5410, R46 ;  /* 0x0000541031087816 */ /* 0x000fc4000000002e */
[----:B------:R-:W-:Y:S02]  /*3020*/  PRMT R9, R52, 0x5410, R59 ;  /* 0x0000541034097816 */ /* 0x000fe4000000003b */
        /* <DEDUP_REMOVED lines=8> */
[----:B------:R-:W-:-:S04]  /*30b0*/  PRMT R19, R50, 0x5410, R51 ;  /* 0x0000541032137816 */ /* 0x000fc80000000033 */
[----:B------:R1:W-:Y:S03]  /*30c0*/  STTM.x16 tmem[UR12+0x40], R4 ;  /* 0x00004004000079ed */ /* 0x0003e6000824000c */
.L_x_6:
[----:B------:R-:W3:Y:S01]  /*30d0*/  FENCE.VIEW.ASYNC.T ;  /* 0x00000000000073c6 */ /* 0x000ee20000000200 */
[----:B-1---5:R-:W-:Y:S01]  /*30e0*/  PRMT R5, RZ, 0x7610, R5 ;  /* 0x00007610ff057816 */ /* 0x022fe20000000005 */
[----:B--23--:R-:W-:Y:S01]  /*30f0*/  BAR.SYNC.DEFER_BLOCKING 0x0 ;  /* 0x0000000000007b1d */ /* 0x00cfe20000010000 */
[----:B------:R-:W-:Y:S01]  /*3100*/  PRMT R7, RZ, 0x7610, R7 ;  /* 0x00007610ff077816 */ /* 0x000fe20000000007 */
[----:B------:R-:W-:Y:S01]  /*3110*/  IMAD.MOV.U32 R97, RZ, RZ, R71 ;  /* 0x000000ffff617224 */ /* 0x000fe200078e0047 */
[----:B------:R-:W-:Y:S02]  /*3120*/  PRMT R9, RZ, 0x7610, R9 ;  /* 0x00007610ff097816 */ /* 0x000fe40000000009 */
[----:B------:R-:W-:Y:S01]  /*3130*/  PRMT R11, RZ, 0x7610, R11 ;  /* 0x00007610ff0b7816 */ /* 0x000fe2000000000b */
[----:B------:R-:W1:Y:S01]  /*3140*/  LDCU UR4, c[0x0][0x3a0] ;  /* 0x00007400ff0477ac */ /* 0x000e620008000800 */
[----:B------:R-:W-:Y:S02]  /*3150*/  PRMT R13, RZ, 0x7610, R13 ;  /* 0x00007610ff0d7816 */ /* 0x000fe4000000000d */
[----:B------:R-:W-:-:S02]  /*3160*/  PRMT R15, RZ, 0x7610, R15 ;  /* 0x00007610ff0f7816 */ /* 0x000fc4000000000f */
[----:B------:R-:W-:Y:S02]  /*3170*/  PRMT R17, RZ, 0x7610, R17 ;  /* 0x00007610ff117816 */ /* 0x000fe40000000011 */
[----:B------:R-:W-:Y:S02]  /*3180*/  PRMT R19, RZ, 0x7610, R19 ;  /* 0x00007610ff137816 */ /* 0x000fe40000000013 */
[----:B------:R-:W-:Y:S02]  /*3190*/  PRMT R4, RZ, 0x7610, R4 ;  /* 0x00007610ff047816 */ /* 0x000fe40000000004 */
[----:B------:R-:W-:Y:S02]  /*31a0*/  PRMT R6, RZ, 0x7610, R6 ;  /* 0x00007610ff067816 */ /* 0x000fe40000000006 */
[----:B------:R-:W-:Y:S02]  /*31b0*/  PRMT R8, RZ, 0x7610, R8 ;  /* 0x00007610ff087816 */ /* 0x000fe40000000008 */
[----:B------:R-:W-:-:S02]  /*31c0*/  PRMT R10, RZ, 0x7610, R10 ;  /* 0x00007610ff0a7816 */ /* 0x000fc4000000000a */
[----:B------:R-:W-:Y:S01]  /*31d0*/  PRMT R12, RZ, 0x7610, R12 ;  /* 0x00007610ff0c7816 */ /* 0x000fe2000000000c */
[----:B------:R-:W2:Y:S01]  /*31e0*/  @P5 LDG.E.U16 R5, desc[UR22][R106.64] ;  /* 0x000000166a055981 */ /* 0x000ea2000c1e1500 */
[----:B------:R-:W-:Y:S02]  /*31f0*/  PRMT R14, RZ, 0x7610, R14 ;  /* 0x00007610ff0e7816 */ /* 0x000fe4000000000e */
[----:B------:R-:W-:Y:S01]  /*3200*/  PRMT R16, RZ, 0x7610, R16 ;  /* 0x00007610ff107816 */ /* 0x000fe20000000010 */
[----:B------:R-:W3:Y:S01]  /*3210*/  @P5 LDG.E.U16 R7, desc[UR22][R102.64] ;  /* 0x0000001666075981 */ /* 0x000ee2000c1e1500 */
[----:B------:R-:W-:-:S03]  /*3220*/  PRMT R18, RZ, 0x7610, R18 ;  /* 0x00007610ff127816 */ /* 0x000fc60000000012 */
[----:B------:R-:W4:Y:S04]  /*3230*/  @P5 LDG.E.U16 R9, desc[UR22][R98.64] ;  /* 0x0000001662095981 */ /* 0x000f28000c1e1500 */
        /* <DEDUP_REMOVED lines=12> */
[----:B------:R-:W4:Y:S01]  /*3300*/  @P5 LDG.E.U16 R18, desc[UR22][R76.64] ;  /* 0x000000164c125981 */ /* 0x000f22000c1e1500 */
[----:B------:R-:W-:-:S02]  /*3310*/  SHF.R.S32.HI R40, RZ, 0x1f, R35 ;  /* 0x0000001fff287819 */ /* 0x000fc40000011423 */
[----:B------:R-:W-:Y:S02]  /*3320*/  SHF.R.S32.HI R39, RZ, 0x6, R38 ;  /* 0x00000006ff277819 */ /* 0x000fe40000011426 */
[----:B------:R-:W-:Y:S01]  /*3330*/  SHF.L.U64.HI R37, R35, 0x1, R40 ;  /* 0x0000000123257819 */ /* 0x000fe20000010228 */
[----:B------:R-:W-:Y:S01]  /*3340*/  IMAD.SHL.U32 R35, R56, 0x20, RZ ;  /* 0x0000002038237824 */ /* 0x000fe200078e00ff */
[----:B------:R-:W-:Y:S01]  /*3350*/  SGXT R39, R39, 0x1 ;  /* 0x000000012727781a */ /* 0x000fe20000000200 */
[----:B------:R-:W-:Y:S02]  /*3360*/  IMAD.SHL.U32 R38, R38, 0x2, RZ ;  /* 0x0000000226267824 */ /* 0x000fe400078e00ff */
[----:B------:R-:W-:Y:S01]  /*3370*/  IMAD.WIDE R36, R35, 0x2, R36 ;  /* 0x0000000223247825 */ /* 0x000fe200078e0224 */
[----:B------:R-:W-:Y:S02]  /*3380*/  LOP3.LUT R39, R39, 0x90, RZ, 0xc0, !PT ;  /* 0x0000009027277812 */ /* 0x000fe400078ec0ff */
[----:B------:R-:W-:-:S02]  /*3390*/  IADD3 R119, P0, PT, R36, UR16, RZ ;  /* 0x0000001024777c10 */ /* 0x000fc4000ff1e0ff */
[----:B------:R-:W-:Y:S02]  /*33a0*/  LOP3.LUT R36, R39, 0x7e, R38, 0x78, !PT ;  /* 0x0000007e27247812 */ /* 0x000fe400078e7826 */
[----:B------:R-:W-:Y:S02]  /*33b0*/  IADD3.X R120, PT, PT, R37, UR17, RZ, P0, !PT ;  /* 0x0000001125787c10 */ /* 0x000fe400087fe4ff */
[----:B------:R-:W-:Y:S01]  /*33c0*/  LOP3.LUT R37, R36, 0x20, RZ, 0x3c, !PT ;  /* 0x0000002024257812 */ /* 0x000fe200078e3cff */
[----:B-1----:R-:W-:-:S04]  /*33d0*/  UIADD3 UR5, UPT, UPT, UR4, 0x1f, URZ ;  /* 0x0000001f04057890 */ /* 0x002fc8000fffe0ff */
[----:B------:R-:W-:-:S04]  /*33e0*/  USHF.R.S32.HI UR4, URZ, 0x1f, UR5 ;  /* 0x0000001fff047899 */ /* 0x000fc80008011405 */
[----:B------:R-:W-:Y:S01]  /*33f0*/  ULEA.HI UR4, UR4, UR5, URZ, 0x5 ;  /* 0x0000000504047291 */ /* 0x000fe2000f8f28ff */
[----:B------:R-:W-:-:S03]  /*3400*/  ISETP.NE.U32.AND P0, PT, RZ, UR9, PT ;  /* 0x00000009ff007c0c */ /* 0x000fc6000bf05070 */
[----:B------:R-:W-:Y:S01]  /*3410*/  USHF.R.S32.HI UR4, URZ, 0x5, UR4 ;  /* 0x00000005ff047899 */ /* 0x000fe20008011404 */
[----:B------:R-:W-:-:S03]  /*3420*/  ISETP.LT.OR P3, PT, R33, 0x20, P0 ;  /* 0x000000202100780c */ /* 0x000fc60000761670 */
[----:B------:R-:W-:-:S04]  /*3430*/  UISETP.LT.AND UP0, UPT, UR4, 0x1, UPT ;  /* 0x000000010400788c */ /* 0x000fc8000bf01270 */
[----:B------:R-:W-:Y:S01]  /*3440*/  USEL UR4, UR4, 0x1, !UP0 ;  /* 0x0000000104047887 */ /* 0x000fe2000c000000 */
[----:B------:R-:W-:Y:S01]  /*3450*/  SHF.R.S32.HI R55, RZ, 0x1f, R56 ;  /* 0x0000001fff377819 */ /* 0x000fe20000011438 */
[C---:B------:R-:W-:Y:S02]  /*3460*/  IMAD R39, R56.reuse, 0xf, RZ ;  /* 0x0000000f38277824 */ /* 0x040fe400078e02ff */
[----:B------:R-:W-:Y:S01]  /*3470*/  UIADD3 UR9, UPT, UPT, UR4, -0x1, URZ ;  /* 0xffffffff04097890 */ /* 0x000fe2000fffe0ff */
[C---:B------:R-:W-:Y:S02]  /*3480*/  IMAD.SHL.U32 R40, R56.reuse, 0x10, RZ ;  /* 0x0000001038287824 */ /* 0x040fe400078e00ff */
[C---:B------:R-:W-:Y:S02]  /*3490*/  IMAD R41, R56.reuse, 0x11, RZ ;  /* 0x0000001138297824 */ /* 0x040fe400078e02ff */
[C---:B------:R-:W-:Y:S02]  /*34a0*/  IMAD R42, R56.reuse, 0x12, RZ ;  /* 0x00000012382a7824 */ /* 0x040fe400078e02ff */
[----:B------:R-:W-:-:S02]  /*34b0*/  IMAD R43, R56, 0x13, RZ ;  /* 0x00000013382b7824 */ /* 0x000fc400078e02ff */
[C---:B------:R-:W-:Y:S02]  /*34c0*/  IMAD R44, R56.reuse, 0x14, RZ ;  /* 0x00000014382c7824 */ /* 0x040fe400078e02ff */
[C---:B------:R-:W-:Y:S02]  /*34d0*/  IMAD R45, R56.reuse, 0x15, RZ ;  /* 0x00000015382d7824 */ /* 0x040fe400078e02ff */
[C---:B------:R-:W-:Y:S02]  /*34e0*/  IMAD R46, R56.reuse, 0x16, RZ ;  /* 0x00000016382e7824 */ /* 0x040fe400078e02ff */
[C---:B------:R-:W-:Y:S02]  /*34f0*/  IMAD R47, R56.reuse, 0x17, RZ ;  /* 0x00000017382f7824 */ /* 0x040fe400078e02ff */
[C---:B------:R-:W-:Y:S02]  /*3500*/  IMAD R48, R56.reuse, 0x18, RZ ;  /* 0x0000001838307824 */ /* 0x040fe400078e02ff */
[----:B------:R-:W-:-:S02]  /*3510*/  IMAD R49, R56, 0x19, RZ ;  /* 0x0000001938317824 */ /* 0x000fc400078e02ff */
[C---:B------:R-:W-:Y:S02]  /*3520*/  IMAD R50, R56.reuse, 0x1a, RZ ;  /* 0x0000001a38327824 */ /* 0x040fe400078e02ff */
[C---:B------:R-:W-:Y:S02]  /*3530*/  IMAD R51, R56.reuse, 0x1b, RZ ;  /* 0x0000001b38337824 */ /* 0x040fe400078e02ff */
[C---:B------:R-:W-:Y:S02]  /*3540*/  IMAD R52, R56.reuse, 0x1c, RZ ;  /* 0x0000001c38347824 */ /* 0x040fe400078e02ff */
[C---:B------:R-:W-:Y:S01]  /*3550*/  IMAD R53, R56.reuse, 0x1d, RZ ;  /* 0x0000001d38357824 */ /* 0x040fe200078e02ff */
[----:B------:R-:W-:Y:S02]  /*3560*/  UISETP.NE.U32.AND UP0, UPT, UR9, URZ, UPT ;  /* 0x000000ff0900728c */ /* 0x000fe4000bf05070 */
[----:B------:R-:W-:Y:S01]  /*3570*/  UIADD3 UR13, UPT, UPT, UR10, 0x40, URZ ;  /* 0x000000400a0d7890 */ /* 0x000fe2000fffe0ff */
[----:B------:R-:W-:Y:S01]  /*3580*/  IMAD.SHL.U32 R38, R57, 0x20, RZ ;  /* 0x0000002039267824 */ /* 0x000fe200078e00ff */
[C---:B------:R-:W-:Y:S01]  /*3590*/  SHF.L.U64.HI R55, R56.reuse, 0x1, R55 ;  /* 0x0000000138377819 */ /* 0x040fe20000010237 */
[C---:B------:R-:W-:Y:S01]  /*35a0*/  IMAD R54, R56.reuse, 0x1e, RZ ;  /* 0x0000001e38367824 */ /* 0x040fe200078e02ff */
[----:B------:R-:W-:Y:S01]  /*35b0*/  SHF.R.S32.HI R57, RZ, 0x1f, R20 ;  /* 0x0000001fff397819 */ /* 0x000fe20000011414 */
[----:B------:R-:W-:Y:S01]  /*35c0*/  IMAD R56, R56, 0x1f, RZ ;  /* 0x0000001f38387824 */ /* 0x000fe200078e02ff */
[----:B------:R-:W-:-:S02]  /*35d0*/  SHF.R.S32.HI R60, RZ, 0x1f, R25 ;  /* 0x0000001fff3c7819 */ /* 0x000fc40000011419 */
[----:B------:R-:W-:Y:S02]  /*35e0*/  SHF.R.S32.HI R62, RZ, 0x1f, R31 ;  /* 0x0000001fff3e7819 */ /* 0x000fe4000001141f */
[----:B------:R-:W-:Y:S02]  /*35f0*/  SHF.R.S32.HI R65, RZ, 0x1f, R24 ;  /* 0x0000001fff417819 */ /* 0x000fe40000011418 */
[----:B------:R-:W-:Y:S02]  /*3600*/  SHF.R.S32.HI R69, RZ, 0x1f, R30 ;  /* 0x0000001fff457819 */ /* 0x000fe4000001141e */
[----:B------:R-:W-:Y:S02]  /*3610*/  SHF.R.S32.HI R70, RZ, 0x1f, R39 ;  /* 0x0000001fff467819 */ /* 0x000fe40000011427 */
[----:B------:R-:W-:Y:S02]  /*3620*/  SHF.R.S32.HI R71, RZ, 0x1f, R40 ;  /* 0x0000001fff477819 */ /* 0x000fe40000011428 */
        /* <DEDUP_REMOVED lines=12> */
[----:B------:R-:W-:Y:S01]  /*36f0*/  SHF.R.S32.HI R116, RZ, 0x1f, R53 ;  /* 0x0000001fff747819 */ /* 0x000fe20000011435 */
[----:B--2---:R1:W-:Y:S04]  /*3700*/  STS.U16 [R36+UR11], R5 ;  /* 0x0000000524007988 */ /* 0x0043e8000800040b */
[----:B---3--:R-:W-:Y:S04]  /*3710*/  STS.U16 [R36+UR11+0x200], R7 ;  /* 0x0002000724007988 */ /* 0x008fe8000800040b */
[----:B----4-:R-:W-:Y:S04]  /*3720*/  STS.U16 [R36+UR11+0x400], R9 ;  /* 0x0004000924007988 */ /* 0x010fe8000800040b */
[----:B------:R-:W-:Y:S04]  /*3730*/  STS.U16 [R36+UR11+0x600], R11 ;  /* 0x0006000b24007988 */ /* 0x000fe8000800040b */
[----:B------:R-:W-:Y:S04]  /*3740*/  STS.U16 [R36+UR11+0x800], R13 ;  /* 0x0008000d24007988 */ /* 0x000fe8000800040b */
[----:B------:R-:W-:Y:S04]  /*3750*/  STS.U16 [R36+UR11+0xa00], R15 ;  /* 0x000a000f24007988 */ /* 0x000fe8000800040b */
[----:B------:R-:W-:Y:S04]  /*3760*/  STS.U16 [R36+UR11+0xc00], R17 ;  /* 0x000c001124007988 */ /* 0x000fe8000800040b */
[----:B------:R-:W-:Y:S04]  /*3770*/  STS.U16 [R36+UR11+0xe00], R19 ;  /* 0x000e001324007988 */ /* 0x000fe8000800040b */
[----:B------:R2:W-:Y:S04]  /*3780*/  STS.U16 [R37+UR11+0x100], R4 ;  /* 0x0001000425007988 */ /* 0x0005e8000800040b */
[----:B------:R3:W-:Y:S04]  /*3790*/  STS.U16 [R37+UR11+0x300], R6 ;  /* 0x0003000625007988 */ /* 0x0007e8000800040b */
[----:B------:R4:W-:Y:S04]  /*37a0*/  STS.U16 [R37+UR11+0x500], R8 ;  /* 0x0005000825007988 */ /* 0x0009e8000800040b */
[----:B------:R0:W-:Y:S04]  /*37b0*/  STS.U16 [R37+UR11+0x700], R10 ;  /* 0x0007000a25007988 */ /* 0x0001e8000800040b */
[----:B------:R0:W-:Y:S04]  /*37c0*/  STS.U16 [R37+UR11+0x900], R12 ;  /* 0x0009000c25007988 */ /* 0x0001e8000800040b */
[----:B------:R0:W-:Y:S04]  /*37d0*/  STS.U16 [R37+UR11+0xb00], R14 ;  /* 0x000b000e25007988 */ /* 0x0001e8000800040b */
[----:B------:R0:W-:Y:S04]  /*37e0*/  STS.U16 [R37+UR11+0xd00], R16 ;  /* 0x000d001025007988 */ /* 0x0001e8000800040b */
[----:B------:R0:W-:Y:S01]  /*37f0*/  STS.U16 [R37+UR11+0xf00], R18 ;  /* 0x000f001225007988 */ /* 0x0001e2000800040b */
[----:B------:R1:W-:Y:S06]  /*3800*/  MEMBAR.ALL.CTA ;  /* 0x0000000000007992 */ /* 0x0003ec0000008000 */
[----:B-1----:R-:W1:Y:S01]  /*3810*/  FENCE.VIEW.ASYNC.S ;  /* 0x00000000000073c6 */ /* 0x002e620000000000 */
[----:B------:R-:W-:-:S02]  /*3820*/  SHF.R.S32.HI R5, RZ, 0x1f, R28 ;  /* 0x0000001fff057819 */ /* 0x000fc4000001141c */
[----:B--2---:R-:W-:Y:S02]  /*3830*/  SHF.R.S32.HI R4, RZ, 0x1f, R21 ;  /* 0x0000001fff047819 */ /* 0x004fe40000011415 */
[----:B---3--:R-:W-:Y:S02]  /*3840*/  SHF.R.S32.HI R6, RZ, 0x1f, R27 ;  /* 0x0000001fff067819 */ /* 0x008fe4000001141b */
[----:B----4-:R-:W-:Y:S02]  /*3850*/  SHF.R.S32.HI R8, RZ, 0x1f, R23 ;  /* 0x0000001fff087819 */ /* 0x010fe40000011417 */
[----:B------:R-:W-:Y:S02]  /*3860*/  SHF.R.S32.HI R7, RZ, 0x1f, R22 ;  /* 0x0000001fff077819 */ /* 0x000fe40000011416 */
[----:B------:R-:W-:Y:S02]  /*3870*/  SHF.R.S32.HI R9, RZ, 0x1f, R26 ;  /* 0x0000001fff097819 */ /* 0x000fe4000001141a */
[----:B0-----:R-:W-:-:S02]  /*3880*/  SHF.R.S32.HI R10, RZ, 0x1f, R29 ;  /* 0x0000001fff0a7819 */ /* 0x001fc4000001141d */
[----:B------:R-:W-:Y:S01]  /*3890*/  SHF.R.S32.HI R11, RZ, 0x1f, R32 ;  /* 0x0000001fff0b7819 */ /* 0x000fe20000011420 */
[----:B-1----:R-:W-:Y:S06]  /*38a0*/  BAR.SYNC.DEFER_BLOCKING 0x0 ;  /* 0x0000000000007b1d */ /* 0x002fec0000010000 */
[----:B------:R-:W-:Y:S05]  /*38b0*/  @P3 BRA `(.L_x_7) ;  /* 0x00000000004c3947 */ /* 0x000fea0003800000 */
[----:B------:R-:W-:Y:S01]  /*38c0*/  USHF.R.U32.HI UR6, URZ, 0x4, UR11 ;  /* 0x00000004ff067899 */ /* 0x000fe2000801160b */
[----:B------:R-:W-:Y:S01]  /*38d0*/  UMOV UR14, 0xfffffffe ;  /* 0xfffffffe000e7882 */ /* 0x000fe20000000000 */
[----:B------:R-:W-:Y:S02]  /*38e0*/  UMOV UR15, 0x7fffbfdf ;  /* 0x7fffbfdf000f7882 */ /* 0x000fe40000000000 */
[----:B------:R-:W-:Y:S01]  /*38f0*/  USGXT.U32 UR6, UR6, 0xe ;  /* 0x0000000e0606789a */ /* 0x000fe20008000000 */
[----:B------:R-:W-:Y:S01]  /*3900*/  UMOV UR7, URZ ;  /* 0x000000ff00077c82 */ /* 0x000fe20008000000 */
[----:B------:R-:W-:Y:S02]  /*3910*/  UIADD3 UR16, UPT, UPT, UR10, 0x48, URZ ;  /* 0x000000480a107890 */ /* 0x000fe4000fffe0ff */
[----:B------:R-:W-:Y:S01]  /*3920*/  UIADD3.64 UR14, UPT, UPT, UR6, -UR14, URZ ;  /* 0x8000000e060e7297 */ /* 0x000fe2000fffe0ff */
[----:B------:R-:W-:Y:S01]  /*3930*/  UMOV UR18, 0x0 ;  /* 0x0000000000127882 */ /* 0x000fe20000000000 */
[----:B------:R-:W-:Y:S01]  /*3940*/  UMOV UR19, 0x8100490 ;  /* 0x0810049000137882 */ /* 0x000fe20000000000 */
[----:B------:R-:W-:Y:S01]  /*3950*/  UMOV UR4, UR8 ;  /* 0x0000000800047c82 */ /* 0x000fe20008000000 */
[----:B------:R-:W-:Y:S01]  /*3960*/  UMOV UR5, URZ ;  /* 0x000000ff00057c82 */ /* 0x000fe20008000000 */
[----:B------:R-:W-:Y:S01]  /*3970*/  UMOV UR7, 0x80004020 ;  /* 0x8000402000077882 */ /* 0x000fe20000000000 */
[----:B------:R-:W-:Y:S01]  /*3980*/  UMOV UR20, 0x0 ;  /* 0x0000000000147882 */ /* 0x000fe20000000000 */
[----:B------:R-:W-:Y:S01]  /*3990*/  UMOV UR21, 0x8100490 ;  /* 0x0810049000157882 */ /* 0x000fe20000000000 */
[----:B------:R-:W-:Y:S01]  /*39a0*/  UMOV UR4, UR4 ;  /* 0x0000000400047c82 */ /* 0x000fe20008000000 */
[----:B------:R0:W-:Y:S01]  /*39b0*/  UTCHMMA tmem[UR13], gdesc[UR6], tmem[UR10], tmem[UR18], idesc[UR19], !UPT ;  /* 0x00ff12060d0079ea */ /* 0x0001e2000f80000a */
[----:B------:R0:W-:Y:S01]  /*39c0*/  UTCHMMA tmem[UR16], gdesc[UR14], tmem[UR10], tmem[UR20], idesc[UR21], UPT ;  /* 0x00ff140e100079ea */ /* 0x0001e2000b80000a */
[----:B------:R0:W-:Y:S01]  /*39d0*/  UTCBAR [UR4], URZ ;  /* 0x000000ff040073e9 */ /* 0x0001e200080000ff */
[----:B------:R-:W-:Y:S01]  /*39e0*/  NOP ;  /* 0x0000000000007918 */ /* 0x000fe20000000000 */
.L_x_7:
[----:B------:R-:W-:Y:S01]  /*39f0*/  SHF.R.S32.HI R117, RZ, 0x1f, R54 ;  /* 0x0000001fff757819 */ /* 0x000fe20000011436 */
[----:B0-----:R-:W-:Y:S01]  /*3a00*/  UMOV UR4, URZ ;  /* 0x000000ff00047c82 */ /* 0x001fe20008000000 */
[----:B------:R-:W-:Y:S01]  /*3a10*/  SHF.R.S32.HI R13, RZ, 0x1f, R56 ;  /* 0x0000001fff0d7819 */ /* 0x000fe20000011438 */
[----:B------:R-:W-:Y:S06]  /*3a20*/  BRA.U !UP0, `(.L_x_8) ;  /* 0x0000001508107547 */ /* 0x000fec000b800000 */
[----:B------:R-:W-:Y:S01]  /*3a30*/  UIADD3 UR5, UPT, UPT, UR11, 0x1000, URZ ;  /* 0x000010000b057890 */ /* 0x000fe2000fffe0ff */
[----:B------:R-:W-:Y:S01]  /*3a40*/  SHF.L.U64.HI R57, R20, 0x1, R57 ;  /* 0x0000000114397819 */ /* 0x000fe20000010239 */
[----:B------:R-:W-:Y:S01]  /*3a50*/  UMOV UR14, 0xfffffffe ;  /* 0xfffffffe000e7882 */ /* 0x000fe20000000000 */
[----:B------:R-:W-:Y:S01]  /*3a60*/  SHF.L.U64.HI R58, R28, 0x1, R5 ;  /* 0x000000011c3a7819 */ /* 0x000fe20000010205 */
[----:B------:R-:W-:Y:S01]  /*3a70*/  USHF.R.U32.HI UR5, URZ, 0x4, UR5 ;  /* 0x00000004ff057899 */ /* 0x000fe20008011605 */
[----:B------:R-:W-:Y:S01]  /*3a80*/  SHF.L.U64.HI R59, R21, 0x1, R4 ;  /* 0x00000001153b7819 */ /* 0x000fe20000010204 */
[----:B------:R-:W-:Y:S01]  /*3a90*/  UMOV UR15, 0x7fffbfdf ;  /* 0x7fffbfdf000f7882 */ /* 0x000fe20000000000 */
[----:B------:R-:W-:Y:S01]  /*3aa0*/  SHF.L.U64.HI R60, R25, 0x1, R60 ;  /* 0x00000001193c7819 */ /* 0x000fe2000001023c */
[----:B------:R-:W-:Y:S01]  /*3ab0*/  USGXT.U32 UR6, UR5, 0xe ;  /* 0x0000000e0506789a */ /* 0x000fe20008000000 */
[----:B------:R-:W-:Y:S01]  /*3ac0*/  SHF.L.U64.HI R61, R27, 0x1, R6 ;  /* 0x000000011b3d7819 */ /* 0x000fe20000010206 */
[----:B------:R-:W-:Y:S01]  /*3ad0*/  UMOV UR7, URZ ;  /* 0x000000ff00077c82 */ /* 0x000fe20008000000 */
[----:B------:R-:W-:Y:S01]  /*3ae0*/  SHF.L.U64.HI R62, R31, 0x1, R62 ;  /* 0x000000011f3e7819 */ /* 0x000fe2000001023e */
[----:B------:R-:W-:Y:S01]  /*3af0*/  UIADD3.64 UR14, UPT, UPT, UR6, -UR14, URZ ;  /* 0x8000000e060e7297 */ /* 0x000fe2000fffe0ff */
[----:B------:R-:W-:Y:S01]  /*3b00*/  SHF.L.U64.HI R63, R23, 0x1, R8 ;  /* 0x00000001173f7819 */ /* 0x000fe20000010208 */
[----:B------:R-:W-:Y:S01]  /*3b10*/  UMOV UR20, UR9 ;  /* 0x0000000900147c82 */ /* 0x000fe20008000000 */
[----:B------:R-:W-:Y:S01]  /*3b20*/  SHF.L.U64.HI R64, R22, 0x1, R7 ;  /* 0x0000000116407819 */ /* 0x000fe20000010207 */
[----:B------:R-:W-:Y:S01]  /*3b30*/  UMOV UR21, 0x1 ;  /* 0x0000000100157882 */ /* 0x000fe20000000000 */
[----:B------:R-:W-:Y:S01]  /*3b40*/  SHF.L.U64.HI R65, R24, 0x1, R65 ;  /* 0x0000000118417819 */ /* 0x000fe20000010241 */
[----:B------:R-:W-:Y:S01]  /*3b50*/  UMOV UR5, URZ ;  /* 0x000000ff00057c82 */ /* 0x000fe20008000000 */
[----:B------:R-:W-:-:S02]  /*3b60*/  SHF.L.U64.HI R66, R26, 0x1, R9 ;  /* 0x000000011a427819 */ /* 0x000fc40000010209 */
[----:B------:R-:W-:Y:S02]  /*3b70*/  SHF.L.U64.HI R67, R29, 0x1, R10 ;  /* 0x000000011d437819 */ /* 0x000fe4000001020a */
[----:B------:R-:W-:Y:S02]  /*3b80*/  SHF.L.U64.HI R68, R32, 0x1, R11 ;  /* 0x0000000120447819 */ /* 0x000fe4000001020b */
[----:B------:R-:W-:Y:S02]  /*3b90*/  SHF.L.U64.HI R69, R30, 0x1, R69 ;  /* 0x000000011e457819 */ /* 0x000fe40000010245 */
[----:B------:R-:W-:Y:S02]  /*3ba0*/  SHF.L.U64.HI R70, R39, 0x1, R70 ;  /* 0x0000000127467819 */ /* 0x000fe40000010246 */
[----:B------:R-:W-:Y:S02]  /*3bb0*/  SHF.L.U64.HI R71, R40, 0x1, R71 ;  /* 0x0000000128477819 */ /* 0x000fe40000010247 */
        /* <DEDUP_REMOVED lines=14> */
[----:B------:R-:W-:-:S07]  /*3ca0*/  SHF.L.U64.HI R118, R56, 0x1, R13 ;  /* 0x0000000138767819 */ /* 0x000fce000001020d */
.L_x_11:
[C---:B------:R-:W-:Y:S02]  /*3cb0*/  ISETP.GT.AND P5, PT, R3.reuse, 0x2, PT ;  /* 0x000000020300780c */ /* 0x040fe40003fa4270 */
[C---:B------:R-:W-:Y:S02]  /*3cc0*/  ISETP.GT.AND P4, PT, R3.reuse, 0x3, PT ;  /* 0x000000030300780c */ /* 0x040fe40003f84270 */
[-C--:B------:R-:W-:Y:S02]  /*3cd0*/  LEA R6, P3, R20, R119.reuse, 0x1 ;  /* 0x0000007714067211 */ /* 0x080fe400078608ff */
[----:B------:R-:W-:Y:S02]  /*3ce0*/  LEA R8, P6, R28, R119, 0x1 ;  /* 0x000000771c087211 */ /* 0x000fe400078c08ff */
[----:B------:R-:W-:Y:S01]  /*3cf0*/  PRMT R124, RZ, 0x7610, R124 ;  /* 0x00007610ff7c7816 */ /* 0x000fe2000000007c */
[C---:B------:R-:W-:Y:S01]  /*3d00*/  IMAD.X R7, R120.reuse, 0x1, R57, P3 ;  /* 0x0000000178077824 */ /* 0x040fe200018e0639 */
[----:B------:R-:W-:Y:S01]  /*3d10*/  PRMT R123, RZ, 0x7610, R123 ;  /* 0x00007610ff7b7816 */ /* 0x000fe2000000007b */
[----:B------:R-:W-:Y:S01]  /*3d20*/  IMAD.X R9, R120, 0x1, R58, P6 ;  /* 0x0000000178097824 */ /* 0x000fe200030e063a */
[----:B------:R-:W-:-:S02]  /*3d30*/  ISETP.GT.AND P3, PT, R3, 0x4, PT ;  /* 0x000000040300780c */ /* 0x000fc40003f64270 */
[----:B------:R-:W-:Y:S01]  /*3d40*/  ISETP.GT.AND P6, PT, R3, 0x5, PT ;  /* 0x000000050300780c */ /* 0x000fe20003fc4270 */
[----:B------:R0:W2:Y:S01]  /*3d50*/  @P5 LDG.E.U16 R124, desc[UR22][R6.64] ;  /* 0x00000016067c5981 */ /* 0x0000a2000c1e1500 */
[----:B------:R-:W-:-:S03]  /*3d60*/  LEA R10, P5, R21, R119, 0x1 ;  /* 0x00000077150a7211 */ /* 0x000fc600078a08ff */
[----:B------:R1:W2:Y:S01]  /*3d70*/  @P4 LDG.E.U16 R123, desc[UR22][R8.64] ;  /* 0x00000016087b4981 */ /* 0x0002a2000c1e1500 */
[----:B------:R-:W-:Y:S01]  /*3d80*/  LEA R4, P4, R25, R119, 0x1 ;  /* 0x0000007719047211 */ /* 0x000fe200078808ff */
[C---:B------:R-:W-:Y:S01]  /*3d90*/  IMAD.X R11, R120.reuse, 0x1, R59, P5 ;  /* 0x00000001780b7824 */ /* 0x040fe200028e063b */
[----:B------:R-:W-:Y:S02]  /*3da0*/  PRMT R121, RZ, 0x7610, R121 ;  /* 0x00007610ff797816 */ /* 0x000fe40000000079 */
[----:B------:R-:W-:Y:S01]  /*3db0*/  PRMT R122, RZ, 0x7610, R122 ;  /* 0x00007610ff7a7816 */ /* 0x000fe2000000007a */
[----:B------:R-:W-:Y:S01]  /*3dc0*/  IMAD.X R5, R120, 0x1, R60, P4 ;  /* 0x0000000178057824 */ /* 0x000fe200020e063c */
[C---:B------:R-:W-:Y:S02]  /*3dd0*/  ISETP.GT.AND P5, PT, R3.reuse, 0x6, PT ;  /* 0x000000060300780c */ /* 0x040fe40003fa4270 */
[----:B------:R3:W4:Y:S01]  /*3de0*/  @P3 LDG.E.U16 R121, desc[UR22][R10.64] ;  /* 0x000000160a793981 */ /* 0x000722000c1e1500 */
[----:B------:R-:W-:-:S02]  /*3df0*/  ISETP.GT.AND P4, PT, R3, 0x7, PT ;  /* 0x000000070300780c */ /* 0x000fc40003f84270 */
[-C--:B0-----:R-:W-:Y:S01]  /*3e00*/  LEA R6, P3, R27, R119.reuse, 0x1 ;  /* 0x000000771b067211 */ /* 0x081fe200078608ff */
[----:B------:R0:W4:Y:S01]  /*3e10*/  @P6 LDG.E.U16 R122, desc[UR22][R4.64] ;  /* 0x00000016047a6981 */ /* 0x000122000c1e1500 */
[----:B-1----:R-:W-:Y:S02]  /*3e20*/  LEA R8, P6, R31, R119, 0x1 ;  /* 0x000000771f087211 */ /* 0x002fe400078c08ff */
[----:B------:R-:W-:Y:S01]  /*3e30*/  PRMT R19, RZ, 0x7610, R19 ;  /* 0x00007610ff137816 */ /* 0x000fe20000000013 */
[C---:B------:R-:W-:Y:S01]  /*3e40*/  IMAD.X R7, R120.reuse, 0x1, R61, P3 ;  /* 0x0000000178077824 */ /* 0x040fe200018e063d */
[----:B------:R-:W-:Y:S01]  /*3e50*/  PRMT R18, RZ, 0x7610, R18 ;  /* 0x00007610ff127816 */ /* 0x000fe20000000012 */
[----:B------:R-:W-:Y:S01]  /*3e60*/  IMAD.X R9, R120, 0x1, R62, P6 ;  /* 0x0000000178097824 */ /* 0x000fe200030e063e */
[C---:B------:R-:W-:Y:S02]  /*3e70*/  ISETP.GT.AND P3, PT, R3.reuse, 0x8, PT ;  /* 0x000000080300780c */ /* 0x040fe40003f64270 */
[----:B------:R1:W5:Y:S01]  /*3e80*/  @P5 LDG.E.U16 R19, desc[UR22][R6.64] ;  /* 0x0000001606135981 */ /* 0x000362000c1e1500 */
[----:B------:R-:W-:-:S02]  /*3e90*/  ISETP.GT.AND P6, PT, R3, 0x9, PT ;  /* 0x000000090300780c */ /* 0x000fc40003fc4270 */
[-C--:B---3--:R-:W-:Y:S01]  /*3ea0*/  LEA R10, P5, R23, R119.reuse, 0x1 ;  /* 0x00000077170a7211 */ /* 0x088fe200078a08ff */
[----:B------:R3:W5:Y:S01]  /*3eb0*/  @P4 LDG.E.U16 R18, desc[UR22][R8.64] ;  /* 0x0000001608124981 */ /* 0x000762000c1e1500 */
[----:B0-----:R-:W-:Y:S02]  /*3ec0*/  LEA R4, P4, R22, R119, 0x1 ;  /* 0x0000007716047211 */ /* 0x001fe400078808ff */
[----:B------:R-:W-:Y:S01]  /*3ed0*/  PRMT R15, RZ, 0x7610, R15 ;  /* 0x00007610ff0f7816 */ /* 0x000fe2000000000f */
[C---:B------:R-:W-:Y:S01]  /*3ee0*/  IMAD.X R11, R120.reuse, 0x1, R63, P5 ;  /* 0x00000001780b7824 */ /* 0x040fe200028e063f */
[----:B------:R-:W-:Y:S01]  /*3ef0*/  PRMT R14, RZ, 0x7610, R14 ;  /* 0x00007610ff0e7816 */ /* 0x000fe2000000000e */
[----:B------:R-:W-:Y:S01]  /*3f00*/  IMAD.X R5, R120, 0x1, R64, P4 ;  /* 0x0000000178057824 */ /* 0x000fe200020e0640 */
[C---:B------:R-:W-:Y:S02]  /*3f10*/  ISETP.GT.AND P5, PT, R3.reuse, 0xa, PT ;  /* 0x0000000a0300780c */ /* 0x040fe40003fa4270 */
[----:B------:R0:W5:Y:S01]  /*3f20*/  @P3 LDG.E.U16 R15, desc[UR22][R10.64] ;  /* 0x000000160a0f3981 */ /* 0x000162000c1e1500 */
[----:B------:R-:W-:-:S02]  /*3f30*/  ISETP.GT.AND P4, PT, R3, 0xb, PT ;  /* 0x0000000b0300780c */ /* 0x000fc40003f84270 */
[-C--:B-1----:R-:W-:Y:S01]  /*3f40*/  LEA R6, P3, R24, R119.reuse, 0x1 ;  /* 0x0000007718067211 */ /* 0x082fe200078608ff */
[----:B------:R1:W5:Y:S01]  /*3f50*/  @P6 LDG.E.U16 R14, desc[UR22][R4.64] ;  /* 0x00000016040e6981 */ /* 0x000362000c1e1500 */
[----:B---3--:R-:W-:Y:S02]  /*3f60*/  LEA R8, P6, R26, R119, 0x1 ;  /* 0x000000771a087211 */ /* 0x008fe400078c08ff */
[----:B------:R-:W-:Y:S01]  /*3f70*/  PRMT R17, RZ, 0x7610, R17 ;  /* 0x00007610ff117816 */ /* 0x000fe20000000011 */
[C---:B------:R-:W-:Y:S01]  /*3f80*/  IMAD.X R7, R120.reuse, 0x1, R65, P3 ;  /* 0x0000000178077824 */ /* 0x040fe200018e0641 */
[----:B------:R-:W-:Y:S01]  /*3f90*/  PRMT R16, RZ, 0x7610, R16 ;  /* 0x00007610ff107816 */ /* 0x000fe20000000010 */
[----:B------:R-:W-:Y:S01]  /*3fa0*/  IMAD.X R9, R120, 0x1, R66, P6 ;  /* 0x0000000178097824 */ /* 0x000fe200030e0642 */
[C---:B------:R-:W-:Y:S02]  /*3fb0*/  ISETP.GT.AND P3, PT, R3.reuse, 0xc, PT ;  /* 0x0000000c0300780c */ /* 0x040fe40003f64270 */
[----:B------:R3:W5:Y:S01]  /*3fc0*/  @P5 LDG.E.U16 R17, desc[UR22][R6.64] ;  /* 0x0000001606115981 */ /* 0x000762000c1e1500 */
[----:B------:R-:W-:-:S02]  /*3fd0*/  ISETP.GT.AND P6, PT, R3, 0xd, PT ;  /* 0x0000000d0300780c */ /* 0x000fc40003fc4270 */
[-C--:B0-----:R-:W-:Y:S01]  /*3fe0*/  LEA R10, P5, R29, R119.reuse, 0x1 ;  /* 0x000000771d0a7211 */ /* 0x081fe200078a08ff */
[----:B------:R0:W5:Y:S01]  /*3ff0*/  @P4 LDG.E.U16 R16, desc[UR22][R8.64] ;  /* 0x0000001608104981 */ /* 0x000162000c1e1500 */
        /* <DEDUP_REMOVED lines=20> */
[-C--:B---3--:R-:W-:Y:S02]  /*4140*/  LEA R4, P3, R41, R119.reuse, 0x1 ;  /* 0x0000007729047211 */ /* 0x088fe400078608ff */
[----:B------:R-:W-:Y:S01]  /*4150*/  PRMT R130, RZ, 0x7610, R130 ;  /* 0x00007610ff827816 */ /* 0x000fe20000000082 */
[C---:B------:R-:W-:Y:S01]  /*4160*/  IMAD.X R11, R120.reuse, 0x1, R71, P6 ;  /* 0x00000001780b7824 */ /* 0x040fe200030e0647 */
[----:B------:R-:W-:Y:S01]  /*4170*/  PRMT R129, RZ, 0x7610, R129 ;  /* 0x00007610ff817816 */ /* 0x000fe20000000081 */
[----:B------:R-:W-:Y:S01]  /*4180*/  IMAD.X R5, R120, 0x1, R72, P3 ;  /* 0x0000000178057824 */ /* 0x000fe200018e0648 */
[C---:B------:R-:W-:Y:S02]  /*4190*/  ISETP.GT.AND P6, PT, R3.reuse, 0x12, PT ;  /* 0x000000120300780c */ /* 0x040fe40003fc4270 */
[----:B------:R-:W-:Y:S01]  /*41a0*/  ISETP.GT.AND P3, PT, R3, 0x13, PT ;  /* 0x000000130300780c */ /* 0x000fe20003f64270 */
[----:B------:R3:W5:Y:S01]  /*41b0*/  @P4 LDG.E.U16 R130, desc[UR22][R10.64] ;  /* 0x000000160a824981 */ /* 0x000762000c1e1500 */
[----:B0-----:R-:W-:-:S03]  /*41c0*/  LEA R6, P4, R42, R119, 0x1 ;  /* 0x000000772a067211 */ /* 0x001fc600078808ff */
[----:B------:R0:W5:Y:S01]  /*41d0*/  @P5 LDG.E.U16 R129, desc[UR22][R4.64] ;  /* 0x0000001604815981 */ /* 0x000162000c1e1500 */
[-C--:B-1----:R-:W-:Y:S01]  /*41e0*/  LEA R8, P5, R43, R119.reuse, 0x1 ;  /* 0x000000772b087211 */ /* 0x082fe200078a08ff */
[C---:B------:R-:W-:Y:S01]  /*41f0*/  IMAD.X R7, R120.reuse, 0x1, R73, P4 ;  /* 0x0000000178077824 */ /* 0x040fe200020e0649 */
[----:B------:R-:W-:Y:S02]  /*4200*/  PRMT R132, RZ, 0x7610, R132 ;  /* 0x00007610ff847816 */ /* 0x000fe40000000084 */
[----:B------:R-:W-:Y:S01]  /*4210*/  PRMT R131, RZ, 0x7610, R131 ;  /* 0x00007610ff837816 */ /* 0x000fe20000000083 */
[----:B------:R-:W-:Y:S01]  /*4220*/  IMAD.X R9, R120, 0x1, R74, P5 ;  /* 0x0000000178097824 */ /* 0x000fe200028e064a */
[C---:B------:R-:W-:Y:S02]  /*4230*/  ISETP.GT.AND P4, PT, R3.reuse, 0x14, PT ;  /* 0x000000140300780c */ /* 0x040fe40003f84270 */
[----:B------:R-:W-:Y:S01]  /*4240*/  ISETP.GT.AND P5, PT, R3, 0x15, PT ;  /* 0x000000150300780c */ /* 0x000fe20003fa4270 */
[----:B------:R1:W5:Y:S01]  /*4250*/  @P6 LDG.E.U16 R132, desc[UR22][R6.64] ;  /* 0x0000001606846981 */ /* 0x000362000c1e1500 */
[----:B---3--:R-:W-:-:S03]  /*4260*/  LEA R10, P6, R44, R119, 0x1 ;  /* 0x000000772c0a7211 */ /* 0x008fc600078c08ff */
[----:B------:R3:W5:Y:S01]  /*4270*/  @P3 LDG.E.U16 R131, desc[UR22][R8.64] ;  /* 0x0000001608833981 */ /* 0x000762000c1e1500 */
[-C--:B0-----:R-:W-:Y:S01]  /*4280*/  LEA R4, P3, R45, R119.reuse, 0x1 ;  /* 0x000000772d047211 */ /* 0x081fe200078608ff */
[C---:B------:R-:W-:Y:S01]  /*4290*/  IMAD.X R11, R120.reuse, 0x1, R75, P6 ;  /* 0x00000001780b7824 */ /* 0x040fe200030e064b */
[----:B------:R-:W-:Y:S02]  /*42a0*/  PRMT R134, RZ, 0x7610, R134 ;  /* 0x00007610ff867816 */ /* 0x000fe40000000086 */
[----:B------:R-:W-:Y:S01]  /*42b0*/  PRMT R133, RZ, 0x7610, R133 ;  /* 0x00007610ff857816 */ /* 0x000fe20000000085 */
[----:B------:R-:W-:Y:S01]  /*42c0*/  IMAD.X R5, R120, 0x1, R108, P3 ;  /* 0x0000000178057824 */ /* 0x000fe200018e066c */
[C---:B------:R-:W-:Y:S02]  /*42d0*/  ISETP.GT.AND P6, PT, R3.reuse, 0x16, PT ;  /* 0x000000160300780c */ /* 0x040fe40003fc4270 */
[----:B------:R-:W-:Y:S01]  /*42e0*/  ISETP.GT.AND P3, PT, R3, 0x17, PT ;  /* 0x000000170300780c */ /* 0x000fe20003f64270 */
[----:B------:R0:W5:Y:S01]  /*42f0*/  @P4 LDG.E.U16 R134, desc[UR22][R10.64] ;  /* 0x000000160a864981 */ /* 0x000162000c1e1500 */
[----:B-1----:R-:W-:-:S03]  /*4300*/  LEA R6, P4, R46, R119, 0x1 ;  /* 0x000000772e067211 */ /* 0x002fc600078808ff */
[----:B------:R1:W5:Y:S01]  /*4310*/  @P5 LDG.E.U16 R133, desc[UR22][R4.64] ;  /* 0x0000001604855981 */ /* 0x000362000c1e1500 */
[-C--:B---3--:R-:W-:Y:S01]  /*4320*/  LEA R8, P5, R47, R119.reuse, 0x1 ;  /* 0x000000772f087211 */ /* 0x088fe200078a08ff */
[C---:B------:R-:W-:Y:S01]  /*4330*/  IMAD.X R7, R120.reuse, 0x1, R109, P4 ;  /* 0x0000000178077824 */ /* 0x040fe200020e066d */
[----:B------:R-:W-:Y:S02]  /*4340*/  PRMT R136, RZ, 0x7610, R136 ;  /* 0x00007610ff887816 */ /* 0x000fe40000000088 */
        /* <DEDUP_REMOVED lines=16> */
[----:B------:R-:W5:Y:S01]  /*4450*/  @P5 LDG.E.U16 R137, desc[UR22][R4.64] ;  /* 0x0000001604895981 */ /* 0x000f62000c1e1500 */
        /* <DEDUP_REMOVED lines=8> */
[----:B------:R-:W-:-:S03]  /*44e0*/  LEA R12, P6, R52, R119, 0x1 ;  /* 0x00000077340c7211 */ /* 0x000fc600078c08ff */
[----:B------:R3:W5:Y:S01]  /*44f0*/  @P3 LDG.E.U16 R142, desc[UR22][R8.64] ;  /* 0x00000016088e3981 */ /* 0x000762000c1e1500 */
[-C--:B-1----:R-:W-:Y:S01]  /*4500*/  LEA R10, P3, R53, R119.reuse, 0x1 ;  /* 0x00000077350a7211 */ /* 0x082fe200078608ff */
[C---:B------:R-:W-:Y:S01]  /*4510*/  IMAD.X R13, R120.reuse, 0x1, R115, P6 ;  /* 0x00000001780d7824 */ /* 0x040fe200030e0673 */
[----:B------:R-:W-:Y:S02]  /*4520*/  PRMT R143, RZ, 0x7610, R143 ;  /* 0x00007610ff8f7816 */ /* 0x000fe4000000008f */
[----:B------:R-:W-:Y:S01]  /*4530*/  PRMT R144, RZ, 0x7610, R144 ;  /* 0x00007610ff907816 */ /* 0x000fe20000000090 */
[----:B------:R-:W-:Y:S01]  /*4540*/  IMAD.X R11, R120, 0x1, R116, P3 ;  /* 0x00000001780b7824 */ /* 0x000fe200018e0674 */
[-C--:B0-----:R-:W-:Y:S02]  /*4550*/  LEA R6, P6, R54, R119.reuse, 0x1 ;  /* 0x0000007736067211 */ /* 0x081fe400078c08ff */
[----:B------:R-:W5:Y:S01]  /*4560*/  @P4 LDG.E.U16 R143, desc[UR22][R12.64] ;  /* 0x000000160c8f4981 */ /* 0x000f62000c1e1500 */
[----:B------:R-:W-:-:S03]  /*4570*/  IADD3 R4, P4, PT, R20, R119, RZ ;  /* 0x0000007714047210 */ /* 0x000fc60007f9e0ff */
[----:B------:R0:W5:Y:S01]  /*4580*/  @P5 LDG.E.U16 R144, desc[UR22][R10.64] ;  /* 0x000000160a905981 */ /* 0x000162000c1e1500 */
[----:B---3--:R-:W-:Y:S01]  /*4590*/  LEA R8, P5, R56, R119, 0x1 ;  /* 0x0000007738087211 */ /* 0x008fe200078a08ff */
[C---:B------:R-:W-:Y:S01]  /*45a0*/  IMAD.X R5, R120.reuse, 0x1, R55, P4 ;  /* 0x0000000178057824 */ /* 0x040fe200020e0637 */
[C---:B------:R-:W-:Y:S01]  /*45b0*/  ISETP.GT.AND P3, PT, R3.reuse, RZ, PT ;  /* 0x000000ff0300720c */ /* 0x040fe20003f64270 */
[C---:B------:R-:W-:Y:S01]  /*45c0*/  IMAD.X R7, R120.reuse, 0x1, R117, P6 ;  /* 0x0000000178077824 */ /* 0x040fe200030e0675 */
[C---:B------:R-:W-:Y:S01]  /*45d0*/  ISETP.GT.AND P4, PT, R3.reuse, 0x1e, PT ;  /* 0x0000001e0300780c */ /* 0x040fe20003f84270 */
[----:B------:R-:W-:Y:S01]  /*45e0*/  IMAD.X R9, R120, 0x1, R118, P5 ;  /* 0x0000000178097824 */ /* 0x000fe200028e0676 */
[C---:B------:R-:W-:Y:S02]  /*45f0*/  ISETP.GT.AND P6, PT, R3.reuse, 0x1f, PT ;  /* 0x0000001f0300780c */ /* 0x040fe40003fc4270 */
[----:B------:R-:W-:Y:S01]  /*4600*/  ISETP.GT.AND P5, PT, R3, 0x1, PT ;  /* 0x000000010300780c */ /* 0x000fe20003fa4270 */
[----:B------:R-:W-:Y:S01]  /*4610*/  USHF.L.U32 UR4, UR4, 0x1f, URZ ;  /* 0x0000001f04047899 */ /* 0x000fe200080006ff */
[----:B------:R-:W-:-:S02]  /*4620*/  PRMT R139, RZ, 0x7610, R139 ;  /* 0x00007610ff8b7816 */ /* 0x000fc4000000008b */
[----:B------:R-:W-:Y:S02]  /*4630*/  PRMT R145, RZ, 0x7610, R145 ;  /* 0x00007610ff917816 */ /* 0x000fe40000000091 */
[----:B------:R-:W-:Y:S01]  /*4640*/  PRMT R146, RZ, 0x7610, R146 ;  /* 0x00007610ff927816 */ /* 0x000fe20000000092 */
[----:B0-----:R-:W-:Y:S01]  /*4650*/  @P3 IMAD.MOV.U32 R10, RZ, RZ, R119 ;  /* 0x000000ffff0a3224 */ /* 0x001fe200078e0077 */
[----:B------:R-:W-:Y:S01]  /*4660*/  PRMT R140, RZ, 0x7610, R140 ;  /* 0x00007610ff8c7816 */ /* 0x000fe2000000008c */
[----:B------:R-:W-:Y:S01]  /*4670*/  @P3 IMAD.MOV.U32 R11, RZ, RZ, R120 ;  /* 0x000000ffff0b3224 */ /* 0x000fe200078e0078 */
[----:B------:R-:W5:Y:S01]  /*4680*/  @P4 LDG.E.U16 R145, desc[UR22][R6.64] ;  /* 0x0000001606914981 */ /* 0x000f62000c1e1500 */
[----:B------:R-:W-:-:S03]  /*4690*/  IMAD.U32 R12, RZ, RZ, UR4 ;  /* 0x00000004ff0c7e24 */ /* 0x000fc6000f8e00ff */
[----:B------:R-:W5:Y:S04]  /*46a0*/  @P3 LDG.E.U16 R139, desc[UR22][R10.64] ;  /* 0x000000160a8b3981 */ /* 0x000f68000c1e1500 */
[----:B------:R-:W5:Y:S04]  /*46b0*/  @P6 LDG.E.U16 R146, desc[UR22][R8.64] ;  /* 0x0000001608926981 */ /* 0x000f68000c1e1500 */
[----:B------:R2:W5:Y:S01]  /*46c0*/  @P5 LDG.E.U16 R140, desc[UR22][R4.64] ;  /* 0x00000016048c5981 */ /* 0x000562000c1e1500 */
[----:B------:R-:W0:Y:S01]  /*46d0*/  SYNCS.PHASECHK.TRANS64.TRYWAIT P3, [UR8], R12 ;  /* 0x0000000cff0075a7 */ /* 0x000e220008061108 */
[----:B--2---:R-:W-:-:S02]  /*46e0*/  PRMT R5, R124, 0x5410, R123 ;  /* 0x000054107c057816 */ /* 0x004fc4000000007b */
[----:B----4-:R-:W-:Y:S01]  /*46f0*/  PRMT R6, R121, 0x5410, R122 ;  /* 0x0000541079067816 */ /* 0x010fe2000000007a */
[----:B0-----:R-:W-:Y:S06]  /*4700*/  @!P3 BRA `(.L_x_9) ;  /* 0x0000002400d4b947 */ /* 0x001fec0003800000 */
.L_x_17:
[----:B-----5:R-:W-:Y:S01]  /*4710*/  PRMT R7, R19, 0x5410, R18 ;  /* 0x0000541013077816 */ /* 0x020fe20000000012 */
[C---:B------:R-:W-:Y:S01]  /*4720*/  IMAD.WIDE R78, R38.reuse, 0x2, R78 ;  /* 0x00000002264e7825 */ /* 0x040fe200078e024e */
[----:B------:R-:W-:Y:S02]  /*4730*/  PRMT R8, R15, 0x5410, R14 ;  /* 0x000054100f087816 */ /* 0x000fe4000000000e */
[----:B------:R-:W-:Y:S01]  /*4740*/  PRMT R9, R17, 0x5410, R16 ;  /* 0x0000541011097816 */ /* 0x000fe20000000010 */
[----:B------:R-:W-:Y:S01]  /*4750*/  IMAD.WIDE R82, R38, 0x2, R82 ;  /* 0x0000000226527825 */ /* 0x000fe200078e0252 */
[----:B------:R-:W-:Y:S02]  /*4760*/  PRMT R10, R126, 0x5410, R125 ;  /* 0x000054107e0a7816 */ /* 0x000fe4000000007d */
[----:B------:R-:W-:Y:S01]  /*4770*/  PRMT R11, R128, 0x5410, R127 ;  /* 0x00005410800b7816 */ /* 0x000fe2000000007f */
[----:B------:R-:W-:Y:S01]  /*4780*/  IMAD.WIDE R86, R38, 0x2, R86 ;  /* 0x0000000226567825 */ /* 0x000fe200078e0256 */
[----:B------:R-:W-:-:S02]  /*4790*/  PRMT R12, R130, 0x5410, R129 ;  /* 0x00005410820c7816 */ /* 0x000fc40000000081 */
[----:B------:R-:W-:Y:S01]  /*47a0*/  PRMT R13, R132, 0x5410, R131 ;  /* 0x00005410840d7816 */ /* 0x000fe20000000083 */
[----:B------:R-:W-:Y:S01]  /*47b0*/  IMAD.WIDE R90, R38, 0x2, R90 ;  /* 0x00000002265a7825 */ /* 0x000fe200078e025a */
        /* <DEDUP_REMOVED lines=10> */
[----:B------:R-:W-:Y:S01]  /*4860*/  ISETP.GE.AND P3, PT, R34, R3, PT ;  /* 0x000000032200720c */ /* 0x000fe20003f66270 */
[C---:B------:R-:W-:Y:S01]  /*4870*/  IMAD.WIDE R106, R38.reuse, 0x2, R106 ;  /* 0x00000002266a7825 */ /* 0x040fe200078e026a */
[----:B------:R0:W-:Y:S01]  /*4880*/  STTM.x16 tmem[UR12+0x40], R4 ;  /* 0x00004004000079ed */ /* 0x0001e2000824000c */
[----:B------:R-:W1:Y:S02]  /*4890*/  FENCE.VIEW.ASYNC.T ;  /* 0x00000000000073c6 */ /* 0x000e640000000200 */
[----:B------:R-:W-:-:S04]  /*48a0*/  IMAD.WIDE R80, R38, 0x2, R80 ;  /* 0x0000000226507825 */ /* 0x000fc800078e0250 */
[----:B------:R-:W-:-:S04]  /*48b0*/  IMAD.WIDE R84, R38, 0x2, R84 ;  /* 0x0000000226547825 */ /* 0x000fc800078e0254 */
[----:B------:R-:W-:-:S04]  /*48c0*/  IMAD.WIDE R88, R38, 0x2, R88 ;  /* 0x0000000226587825 */ /* 0x000fc800078e0258 */
[----:B------:R-:W-:-:S04]  /*48d0*/  IMAD.WIDE R92, R38, 0x2, R92 ;  /* 0x00000002265c7825 */ /* 0x000fc800078e025c */
[----:B------:R-:W-:-:S04]  /*48e0*/  IMAD.WIDE R96, R38, 0x2, R96 ;  /* 0x0000000226607825 */ /* 0x000fc800078e0260 */
[----:B------:R-:W-:-:S04]  /*48f0*/  IMAD.WIDE R100, R38, 0x2, R100 ;  /* 0x0000000226647825 */ /* 0x000fc800078e0264 */
[----:B------:R-:W-:-:S04]  /*4900*/  IMAD.WIDE R104, R38, 0x2, R104 ;  /* 0x0000000226687825 */ /* 0x000fc800078e0268 */
[----:B------:R-:W-:Y:S01]  /*4910*/  IMAD.WIDE R76, R38, 0x2, R76 ;  /* 0x00000002264c7825 */ /* 0x000fe200078e024c */
[----:B0-----:R-:W-:Y:S01]  /*4920*/  PRMT R5, RZ, 0x7610, R5 ;  /* 0x00007610ff057816 */ /* 0x001fe20000000005 */
[----:B-1----:R-:W-:Y:S01]  /*4930*/  BAR.SYNC.DEFER_BLOCKING 0x0 ;  /* 0x0000000000007b1d */ /* 0x002fe20000010000 */
[----:B------:R-:W-:Y:S02]  /*4940*/  PRMT R7, RZ, 0x7610, R7 ;  /* 0x00007610ff077816 */ /* 0x000fe40000000007 */
[----:B------:R-:W-:Y:S02]  /*4950*/  PRMT R9, RZ, 0x7610, R9 ;  /* 0x00007610ff097816 */ /* 0x000fe40000000009 */
[----:B------:R-:W-:Y:S02]  /*4960*/  PRMT R11, RZ, 0x7610, R11 ;  /* 0x00007610ff0b7816 */ /* 0x000fe4000000000b */
        /* <DEDUP_REMOVED lines=9> */
[----:B------:R-:W2:Y:S01]  /*4a00*/  @!P3 LDG.E.U16 R5, desc[UR22][R106.64] ;  /* 0x000000166a05b981 */ /* 0x000ea2000c1e1500 */
[----:B------:R-:W-:Y:S02]  /*4a10*/  PRMT R14, RZ, 0x7610, R14 ;  /* 0x00007610ff0e7816 */ /* 0x000fe4000000000e */
[----:B------:R-:W-:Y:S01]  /*4a20*/  PRMT R16, RZ, 0x7610, R16 ;  /* 0x00007610ff107816 */ /* 0x000fe20000000010 */
[----:B------:R-:W3:Y:S01]  /*4a30*/  @!P3 LDG.E.U16 R7, desc[UR22][R102.64] ;  /* 0x000000166607b981 */ /* 0x000ee2000c1e1500 */
[----:B------:R-:W-:-:S03]  /*4a40*/  PRMT R18, RZ, 0x7610, R18 ;  /* 0x00007610ff127816 */ /* 0x000fc60000000012 */
[----:B------:R-:W4:Y:S04]  /*4a50*/  @!P3 LDG.E.U16 R9, desc[UR22][R98.64] ;  /* 0x000000166209b981 */ /* 0x000f28000c1e1500 */
        /* <DEDUP_REMOVED lines=12> */
[----:B------:R-:W4:Y:S01]  /*4b20*/  @!P3 LDG.E.U16 R18, desc[UR22][R76.64] ;  /* 0x000000164c12b981 */ /* 0x000f22000c1e1500 */
[----:B------:R-:W-:Y:S01]  /*4b30*/  BAR.SYNC.DEFER_BLOCKING 0x0 ;  /* 0x0000000000007b1d */ /* 0x000fe20000010000 */
[----:B------:R-:W-:-:S04]  /*4b40*/  ULEA UR8, UR21, UR11, 0x3 ;  /* 0x0000000b15087291 */ /* 0x000fc8000f8e18ff */
[----:B------:R-:W-:Y:S01]  /*4b50*/  UIADD3 UR8, UPT, UPT, UR8, 0x2000, URZ ;  /* 0x0000200008087890 */ /* 0x000fe2000fffe0ff */
[----:B--2---:R0:W-:Y:S04]  /*4b60*/  STS.U16 [R36+UR11+0x1000], R5 ;  /* 0x0010000524007988 */ /* 0x0041e8000800040b */
[----:B---3--:R0:W-:Y:S04]  /*4b70*/  STS.U16 [R36+UR11+0x1200], R7 ;  /* 0x0012000724007988 */ /* 0x0081e8000800040b */
[----:B----4-:R0:W-:Y:S04]  /*4b80*/  STS.U16 [R36+UR11+0x1400], R9 ;  /* 0x0014000924007988 */ /* 0x0101e8000800040b */
[----:B------:R0:W-:Y:S04]  /*4b90*/  STS.U16 [R36+UR11+0x1600], R11 ;  /* 0x0016000b24007988 */ /* 0x0001e8000800040b */
        /* <DEDUP_REMOVED lines=13> */
[----:B-1----:R-:W1:Y:S02]  /*4c70*/  FENCE.VIEW.ASYNC.S ;  /* 0x00000000000073c6 */ /* 0x002e640000000000 */
[----:B-1----:R-:W-:Y:S06]  /*4c80*/  BAR.SYNC.DEFER_BLOCKING 0x0 ;  /* 0x0000000000007b1d */ /* 0x002fec0000010000 */
[----:B------:R-:W-:Y:S05]  /*4c90*/  @P0 BRA `(.L_x_10) ;  /* 0x0000000000340947 */ /* 0x000fea0003800000 */
[----:B------:R-:W-:Y:S01]  /*4ca0*/  UIADD3 UR24, UPT, UPT, UR10, 0x48, URZ ;  /* 0x000000480a187890 */ /* 0x000fe2000fffe0ff */
[----:B------:R-:W-:Y:S01]  /*4cb0*/  UMOV UR16, UR6 ;  /* 0x0000000600107c82 */ /* 0x000fe20008000000 */
[----:B------:R-:W-:Y:S01]  /*4cc0*/  UMOV UR17, 0x80004020 ;  /* 0x8000402000117882 */ /* 0x000fe20000000000 */
[----:B------:R-:W-:Y:S01]  /*4cd0*/  UMOV UR18, 0x0 ;  /* 0x0000000000127882 */ /* 0x000fe20000000000 */
[----:B------:R-:W-:Y:S01]  /*4ce0*/  UMOV UR19, 0x8100490 ;  /* 0x0810049000137882 */ /* 0x000fe20000000000 */
[----:B------:R-:W-:Y:S01]  /*4cf0*/  UMOV UR9, URZ ;  /* 0x000000ff00097c82 */ /* 0x000fe20008000000 */
[----:B------:R-:W-:Y:S01]  /*4d00*/  UMOV UR26, 0x0 ;  /* 0x00000000001a7882 */ /* 0x000fe20000000000 */
[----:B------:R-:W-:Y:S01]  /*4d10*/  UMOV UR27, 0x8100490 ;  /* 0x08100490001b7882 */ /* 0x000fe20000000000 */
[----:B------:R1:W-:Y:S01]  /*4d20*/  UTCHMMA tmem[UR13], gdesc[UR16], tmem[UR10], tmem[UR18], idesc[UR19], UPT ;  /* 0x00ff12100d0079ea */ /* 0x0003e2000b80000a */
[----:B------:R-:W-:Y:S01]  /*4d30*/  UMOV UR4, UR8 ;  /* 0x0000000800047c82 */ /* 0x000fe20008000000 */
[----:B------:R1:W-:Y:S01]  /*4d40*/  UTCHMMA tmem[UR24], gdesc[UR14], tmem[UR10], tmem[UR26], idesc[UR27], UPT ;  /* 0x00ff1a0e180079ea */ /* 0x0003e2000b80000a */
[----:B------:R1:W-:Y:S01]  /*4d50*/  UTCBAR [UR4], URZ ;  /* 0x000000ff040073e9 */ /* 0x0003e200080000ff */
[----:B------:R-:W-:-:S02]  /*4d60*/  NOP ;  /* 0x0000000000007918 */ /* 0x000fc40000000000 */
.L_x_10:
[----:B------:R-:W-:Y:S01]  /*4d70*/  UIADD3 UR21, UPT, UPT, UR21, 0x1, URZ ;  /* 0x0000000115157890 */ /* 0x000fe2000fffe0ff */
[----:B0-----:R-:W-:Y:S01]  /*4d80*/  IMAD.MOV.U32 R4, RZ, RZ, R119 ;  /* 0x000000ffff047224 */ /* 0x001fe200078e0077 */
[----:B------:R-:W-:Y:S01]  /*4d90*/  UIADD3 UR20, UPT, UPT, UR20, -0x1, URZ ;  /* 0xffffffff14147890 */ /* 0x000fe2000fffe0ff */
[----:B------:R-:W-:Y:S01]  /*4da0*/  IMAD.MOV.U32 R5, RZ, RZ, R120 ;  /* 0x000000ffff057224 */ /* 0x000fe200078e0078 */
[----:B------:R-:W-:Y:S01]  /*4db0*/  UISETP.GT.AND UP0, UPT, UR21, 0x1, UPT ;  /* 0x000000011500788c */ /* 0x000fe2000bf04270 */
[----:B------:R-:W-:Y:S02]  /*4dc0*/  VIADD R3, R3, 0xffffffe0 ;  /* 0xffffffe003037836 */ /* 0x000fe40000000000 */
[----:B------:R-:W-:Y:S01]  /*4dd0*/  IMAD.WIDE R4, R35, 0x2, R4 ;  /* 0x0000000223047825 */ /* 0x000fe200078e0204 */
[----:B-1----:R-:W-:Y:S02]  /*4de0*/  USEL UR4, URZ, 0x1, !UP0 ;  /* 0x00000001ff047887 */ /* 0x002fe4000c000000 */
[----:B------:R-:W-:Y:S01]  /*4df0*/  USEL UR21, UR21, URZ, !UP0 ;  /* 0x000000ff15157287 */ /* 0x000fe2000c000000 */
[----:B------:R-:W-:Y:S01]  /*4e00*/  IMAD.MOV.U32 R119, RZ, RZ, R4 ;  /* 0x000000ffff777224 */ /* 0x000fe200078e0004 */
[----:B------:R-:W-:Y:S01]  /*4e10*/  UISETP.NE.U32.AND UP0, UPT, UR20, URZ, UPT ;  /* 0x000000ff1400728c */ /* 0x000fe2000bf05070 */
[----:B------:R-:W-:Y:S01]  /*4e20*/  IMAD.MOV.U32 R120, RZ, RZ, R5 ;  /* 0x000000ffff787224 */ /* 0x000fe200078e0005 */
[----:B------:R-:W-:-:S03]  /*4e30*/  ULOP3.LUT UR9, UR5, UR4, URZ, 0x3c, !UPT ;  /* 0x0000000405097292 */ /* 0x000fc6000f8e3cff */
[----:B------:R-:W-:-:S04]  /*4e40*/  UMOV UR4, UR5 ;  /* 0x0000000500047c82 */ /* 0x000fc80008000000 */
[----:B------:R-:W-:Y:S01]  /*4e50*/  UMOV UR5, UR9 ;  /* 0x0000000900057c82 */ /* 0x000fe20008000000 */
[----:B------:R-:W-:Y:S05]  /*4e60*/  BRA.U UP0, `(.L_x_11) ;  /* 0xffffffed00907547 */ /* 0x000fea000b83ffff */
.L_x_8:
[----:B------:R-:W-:Y:S01]  /*4e70*/  ISETP.GE.AND P0, PT, R33, 0x20, PT ;  /* 0x000000202100780c */ /* 0x000fe20003f06270 */
[----:B------:R-:W0:Y:S01]  /*4e80*/  LDCU UR5, c[0x0][0x3b4] ;  /* 0x00007680ff0577ac */ /* 0x000e220008000800 */
[----:B------:R-:W1:Y:S01]  /*4e90*/  LDCU UR6, c[0x0][0x3b8] ;  /* 0x00007700ff0677ac */ /* 0x000e620008000800 */
[----:B------:R-:W2:Y:S10]  /*4ea0*/  LDCU.128 UR16, c[0x0][0x390] ;  /* 0x00007200ff1077ac */ /* 0x000eb40008000c00 */
[----:B------:R-:W-:Y:S05]  /*4eb0*/  @!P0 BRA `(.L_x_12) ;  /* 0x0000000000108947 */ /* 0x000fea0003800000 */
[----:B------:R-:W-:-:S06]  /*4ec0*/  USHF.L.U32 UR4, UR4, 0x1f, URZ ;  /* 0x0000001f04047899 */ /* 0x000fcc00080006ff */
[----:B------:R-:W-:-:S04]  /*4ed0*/  IMAD.U32 R3, RZ, RZ, UR4 ;  /* 0x00000004ff037e24 */ /* 0x000fc8000f8e00ff */
[----:B------:R-:W3:Y:S02]  /*4ee0*/  SYNCS.PHASECHK.TRANS64.TRYWAIT P0, [UR8], R3 ;  /* 0x00000003ff0075a7 */ /* 0x000ee40008001108 */
[----:B---3--:R-:W-:Y:S05]  /*4ef0*/  @!P0 BRA `(.L_x_13) ;  /* 0x0000001c00e48947 */ /* 0x008fea0003800000 */
.L_x_12:
[----:B------:R-:W-:Y:S01]  /*4f00*/  BAR.SYNC.DEFER_BLOCKING 0x0 ;  /* 0x0000000000007b1d */ /* 0x000fe20000010000 */
[----:B-1----:R-:W-:Y:S01]  /*4f10*/  IMAD R69, R0, UR6, RZ ;  /* 0x0000000600457c24 */ /* 0x002fe2000f8e02ff */
[C---:B--2---:R-:W-:Y:S01]  /*4f20*/  ISETP.GE.AND P0, PT, R2.reuse, UR18, PT ;  /* 0x0000001202007c0c */ /* 0x044fe2000bf06270 */
[----:B0-----:R-:W-:Y:S02]  /*4f30*/  IMAD R3, R2, UR5, RZ ;  /* 0x0000000502037c24 */ /* 0x001fe4000f8e02ff */
[----:B------:R-:W-:Y:S02]  /*4f40*/  VIADD R71, R69, UR6 ;  /* 0x0000000645477c36 */ /* 0x000fe40008000000 */
[C---:B------:R-:W-:Y:S01]  /*4f50*/  VIADD R68, R0.reuse, 0x2 ;  /* 0x0000000200447836 */ /* 0x040fe20000000000 */
[----:B------:R-:W-:Y:S01]  /*4f60*/  LEA R2, P3, R3, UR16, 0x1 ;  /* 0x0000001003027c11 */ /* 0x000fe2000f8608ff */
[----:B------:R-:W-:Y:S02]  /*4f70*/  VIADD R73, R71, UR6 ;  /* 0x0000000647497c36 */ /* 0x000fe40008000000 */
[----:B------:R-:W-:Y:S01]  /*4f80*/  VIADD R70, R0, 0x1 ;  /* 0x0000000100467836 */ /* 0x000fe20000000000 */
[----:B------:R-:W-:Y:S01]  /*4f90*/  ISETP.LT.AND P4, PT, R68, UR19, !P0 ;  /* 0x0000001344007c0c */ /* 0x000fe2000c781270 */
[----:B------:R-:W-:Y:S01]  /*4fa0*/  VIADD R74, R73, UR6 ;  /* 0x00000006494a7c36 */ /* 0x000fe20008000000 */
[----:B------:R-:W-:Y:S01]  /*4fb0*/  LEA.HI.X.SX32 R3, R3, UR17, 0x1, P3 ;  /* 0x0000001103037c11 */ /* 0x000fe200098f0eff */
[----:B------:R-:W-:Y:S01]  /*4fc0*/  VIADD R83, R0, 0x3 ;  /* 0x0000000300537836 */ /* 0x000fe20000000000 */
[----:B------:R-:W-:Y:S01]  /*4fd0*/  ISETP.LT.AND P5, PT, R70, UR19, !P0 ;  /* 0x0000001346007c0c */ /* 0x000fe2000c7a1270 */
[----:B------:R-:W-:Y:S01]  /*4fe0*/  VIADD R75, R74, UR6 ;  /* 0x000000064a4b7c36 */ /* 0x000fe20008000000 */
[-C--:B------:R-:W-:Y:S01]  /*4ff0*/  LEA R68, P3, R69, R2.reuse, 0x1 ;  /* 0x0000000245447211 */ /* 0x080fe200078608ff */
[----:B------:R-:W-:Y:S01]  /*5000*/  VIADD R86, R0, 0x4 ;  /* 0x0000000400567836 */ /* 0x000fe20000000000 */
[-C--:B------:R-:W-:Y:S01]  /*5010*/  LEA R70, P6, R71, R2.reuse, 0x1 ;  /* 0x0000000247467211 */ /* 0x080fe200078c08ff */
[----:B------:R-:W-:Y:S01]  /*5020*/  VIADD R77, R75, UR6 ;  /* 0x000000064b4d7c36 */ /* 0x000fe20008000000 */
[-C--:B------:R-:W-:Y:S01]  /*5030*/  LEA.HI.X.SX32 R69, R69, R3.reuse, 0x1, P3 ;  /* 0x0000000345457211 */ /* 0x080fe200018f0eff */
[----:B------:R-:W0:Y:S02]  /*5040*/  @!P2 SYNCS.CCTL.IV [UR11+0x2000] ;  /* 0x00200000ff00a9b1 */ /* 0x000e24000800000b */
[----:B0-----:R-:W-:Y:S01]  /*5050*/  BAR.SYNC.DEFER_BLOCKING 0x0 ;  /* 0x0000000000007b1d */ /* 0x001fe20000010000 */
[----:B------:R-:W-:Y:S01]  /*5060*/  LEA.HI.X.SX32 R71, R71, R3, 0x1, P6 ;  /* 0x0000000347477211 */ /* 0x000fe200030f0eff */
[----:B------:R-:W-:Y:S01]  /*5070*/  VIADD R79, R77, UR6 ;  /* 0x000000064d4f7c36 */ /* 0x000fe20008000000 */
[----:B------:R-:W-:-:S03]  /*5080*/  LEA R72, P6, R74, R2, 0x1 ;  /* 0x000000024a487211 */ /* 0x000fc600078c08ff */
[----:B------:R-:W-:Y:S01]  /*5090*/  VIADD R81, R79, UR6 ;  /* 0x000000064f517c36 */ /* 0x000fe20008000000 */
[----:B------:R-:W0:Y:S03]  /*50a0*/  LDTM.x64 R4, tmem[UR12] ;  /* 0x0000000c000479ee */ /* 0x000e260008340000 */
[----:B------:R-:W-:Y:S01]  /*50b0*/  VIADD R84, R81, UR6 ;  /* 0x0000000651547c36 */ /* 0x000fe20008000000 */
[----:B------:R-:W1:Y:S01]  /*50c0*/  @!P2 SYNCS.CCTL.IV [UR11+0x2008] ;  /* 0x00200800ff00a9b1 */ /* 0x000e62000800000b */
[----:B------:R-:W-:Y:S01]  /*50d0*/  ISETP.LT.AND P2, PT, R0, UR19, !P0 ;  /* 0x0000001300007c0c */ /* 0x000fe2000c741270 */
[----:B------:R-:W-:Y:S01]  /*50e0*/  NOP ;  /* 0x0000000000007918 */ /* 0x000fe20000000000 */
[----:B0-----:R-:W-:Y:S02]  /*50f0*/  F2FP.BF16.F32.PACK_AB R85, R5, R4 ;  /* 0x000000040555723e */ /* 0x001fe400000010ff */
[----:B------:R-:W-:-:S02]  /*5100*/  LEA R4, P3, R73, R2, 0x1 ;  /* 0x0000000249047211 */ /* 0x000fc400078608ff */
[----:B------:R-:W-:Y:S01]  /*5110*/  F2FP.BF16.F32.PACK_AB R6, R7, R6 ;  /* 0x000000060706723e */ /* 0x000fe200000010ff */
[----:B------:R-:W-:Y:S01]  /*5120*/  VIADD R7, R0, 0x6 ;  /* 0x0000000600077836 */ /* 0x000fe20000000000 */
[----:B------:R-:W-:-:S05]  /*5130*/  LEA.HI.X.SX32 R5, R73, R3, 0x1, P3 ;  /* 0x0000000349057211 */ /* 0x000fca00018f0eff */
[----:B------:R0:W-:Y:S01]  /*5140*/  @P2 STG.E.U16 desc[UR22][R68.64], R85 ;  /* 0x0000005544002986 */ /* 0x0001e2000c101516 */
[-C--:B------:R-:W-:Y:S02]  /*5150*/  LEA.HI.X.SX32 R73, R74, R3.reuse, 0x1, P6 ;  /* 0x000000034a497211 */ /* 0x080fe400030f0eff */
[-C--:B------:R-:W-:Y:S02]  /*5160*/  LEA R74, P3, R75, R2.reuse, 0x1 ;  /* 0x000000024b4a7211 */ /* 0x080fe400078608ff */
[-C--:B------:R-:W-:Y:S02]  /*5170*/  LEA R76, P6, R77, R2.reuse, 0x1 ;  /* 0x000000024d4c7211 */ /* 0x080fe400078c08ff */
[-C--:B------:R-:W-:Y:S02]  /*5180*/  LEA.HI.X.SX32 R75, R75, R3.reuse, 0x1, P3 ;  /* 0x000000034b4b7211 */ /* 0x080fe400018f0eff */
[----:B------:R-:W-:Y:S02]  /*5190*/  LEA R78, P3, R79, R2, 0x1 ;  /* 0x000000024f4e7211 */ /* 0x000fe400078608ff */
[----:B------:R-:W-:-:S02]  /*51a0*/  LEA.HI.X.SX32 R77, R77, R3, 0x1, P6 ;  /* 0x000000034d4d7211 */ /* 0x000fc400030f0eff */
[-C--:B------:R-:W-:Y:S02]  /*51b0*/  LEA R80, P6, R81, R2.reuse, 0x1 ;  /* 0x0000000251507211 */ /* 0x080fe400078c08ff */
[-C--:B------:R-:W-:Y:S02]  /*51c0*/  LEA.HI.X.SX32 R79, R79, R3.reuse, 0x1, P3 ;  /* 0x000000034f4f7211 */ /* 0x080fe400018f0eff */
[C---:B------:R-:W-:Y:S02]  /*51d0*/  LEA R82, P3, R84.reuse, R2, 0x1 ;  /* 0x0000000254527211 */ /* 0x040fe400078608ff */
[-C--:B------:R-:W-:Y:S02]  /*51e0*/  LEA.HI.X.SX32 R81, R81, R3.reuse, 0x1, P6 ;  /* 0x0000000351517211 */ /* 0x080fe400030f0eff */
[----:B------:R-:W-:Y:S02]  /*51f0*/  ISETP.LT.AND P6, PT, R83, UR19, !P0 ;  /* 0x0000001353007c0c */ /* 0x000fe4000c7c1270 */
[C---:B------:R-:W-:Y:S01]  /*5200*/  LEA.HI.X.SX32 R83, R84.reuse, R3, 0x1, P3 ;  /* 0x0000000354537211 */ /* 0x040fe200018f0eff */
[----:B------:R-:W-:Y:S01]  /*5210*/  VIADD R84, R84, UR6 ;  /* 0x0000000654547c36 */ /* 0x000fe20008000000 */
[----:B------:R-:W-:Y:S01]  /*5220*/  ISETP.LT.AND P3, PT, R86, UR19, !P0 ;  /* 0x0000001356007c0c */ /* 0x000fe2000c761270 */
[----:B------:R-:W-:Y:S01]  /*5230*/  VIADD R86, R0, 0x5 ;  /* 0x0000000500567836 */ /* 0x000fe20000000000 */
[----:B0-----:R-:W-:-:S02]  /*5240*/  PRMT R69, R85, 0x7632, R69 ;  /* 0x0000763255457816 */ /* 0x001fc40000000045 */
[----:B------:R-:W-:Y:S02]  /*5250*/  F2FP.BF16.F32.PACK_AB R8, R9, R8 ;  /* 0x000000080908723e */ /* 0x000fe400000010ff */
[----:B------:R-:W-:Y:S01]  /*5260*/  ISETP.LT.AND P2, PT, R86, UR19, !P0 ;  /* 0x0000001356007c0c */ /* 0x000fe2000c741270 */
[----:B------:R-:W-:Y:S01]  /*5270*/  @P5 STG.E.U16 desc[UR22][R70.64], R69 ;  /* 0x0000004546005986 */ /* 0x000fe2000c101516 */
[----:B------:R-:W-:Y:S02]  /*5280*/  PRMT R86, R6, 0x7610, R86 ;  /* 0x0000761006567816 */ /* 0x000fe40000000056 */
[----:B------:R-:W-:Y:S01]  /*5290*/  ISETP.LT.AND P5, PT, R7, UR19, !P0 ;  /* 0x0000001307007c0c */ /* 0x000fe2000c7a1270 */
[C---:B------:R-:W-:Y:S01]  /*52a0*/  VIADD R7, R0.reuse, 0x7 ;  /* 0x0000000700077836 */ /* 0x040fe20000000000 */
[----:B------:R-:W-:Y:S01]  /*52b0*/  F2FP.BF16.F32.PACK_AB R10, R11, R10 ;  /* 0x0000000a0b0a723e */ /* 0x000fe200000010ff */
[----:B------:R0:W-:Y:S01]  /*52c0*/  @P4 STG.E.U16 desc[UR22][R4.64], R86 ;  /* 0x0000005604004986 */ /* 0x0001e2000c101516 */
[----:B------:R-:W-:Y:S01]  /*52d0*/  F2FP.BF16.F32.PACK_AB R12, R13, R12 ;  /* 0x0000000c0d0c723e */ /* 0x000fe200000010ff */
[----:B------:R-:W-:Y:S01]  /*52e0*/  VIADD R11, R0, 0xe ;  /* 0x0000000e000b7836 */ /* 0x000fe20000000000 */
[----:B------:R-:W-:-:S02]  /*52f0*/  ISETP.LT.AND P4, PT, R7, UR19, !P0 ;  /* 0x0000001307007c0c */ /* 0x000fc4000c781270 */
[----:B------:R-:W-:Y:S02]  /*5300*/  PRMT R7, R8, 0x7632, R7 ;  /* 0x0000763208077816 */ /* 0x000fe40000000007 */
[----:B------:R-:W-:Y:S02]  /*5310*/  PRMT R9, R12, 0x7632, R9 ;  /* 0x000076320c097816 */ /* 0x000fe40000000009 */
[----:B------:R-:W-:Y:S01]  /*5320*/  F2FP.BF16.F32.PACK_AB R14, R15, R14 ;  /* 0x0000000e0f0e723e */ /* 0x000fe200000010ff */
[C---:B------:R-:W-:Y:S01]  /*5330*/  VIADD R15, R0.reuse, 0x3e ;  /* 0x0000003e000f7836 */ /* 0x040fe20000000000 */
[----:B------:R-:W-:Y:S01]  /*5340*/  F2FP.BF16.F32.PACK_AB R16, R17, R16 ;  /* 0x000000101110723e */ /* 0x000fe200000010ff */
[----:B0-----:R-:W-:Y:S01]  /*5350*/  VIADD R4, R0, 0xa ;  /* 0x0000000a00047836 */ /* 0x001fe20000000000 */
[----:B------:R-:W-:Y:S01]  /*5360*/  PRMT R5, R6, 0x7632, R5 ;  /* 0x0000763206057816 */ /* 0x000fe20000000005 */
[----:B------:R-:W-:Y:S01]  /*5370*/  VIADD R6, R0, 0x8 ;  /* 0x0000000800067836 */ /* 0x000fe20000000000 */
[----:B------:R-:W-:-:S02]  /*5380*/  PRMT R13, R14, 0x7632, R13 ;  /* 0x000076320e0d7816 */ /* 0x000fc4000000000d */
[----:B------:R-:W-:Y:S01]  /*5390*/  F2FP.BF16.F32.PACK_AB R18, R19, R18 ;  /* 0x000000121312723e */ /* 0x000fe200000010ff */
[----:B------:R0:W-:Y:S01]  /*53a0*/  @P6 STG.E.U16 desc[UR22][R72.64], R5 ;  /* 0x0000000548006986 */ /* 0x0001e2000c101516 */
[----:B------:R-:W-:Y:S01]  /*53b0*/  ISETP.LT.AND P6, PT, R6, UR19, !P0 ;  /* 0x0000001306007c0c */ /* 0x000fe2000c7c1270 */
[----:B------:R-:W-:Y:S01]  /*53c0*/  VIADD R6, R0, 0x9 ;  /* 0x0000000900067836 */ /* 0x000fe20000000000 */
[----:B------:R-:W-:Y:S01]  /*53d0*/  F2FP.BF16.F32.PACK_AB R20, R21, R20 ;  /* 0x000000141514723e */ /* 0x000fe200000010ff */
[----:B------:R-:W-:Y:S01]  /*53e0*/  @P3 STG.E.U16 desc[UR22][R74.64], R8 ;  /* 0x000000084a003986 */ /* 0x000fe2000c101516 */
[----:B------:R-:W-:Y:S02]  /*53f0*/  F2FP.BF16.F32.PACK_AB R22, R23, R22 ;  /* 0x000000161716723e */ /* 0x000fe400000010ff */
[----:B------:R-:W-:Y:S01]  /*5400*/  ISETP.LT.AND P3, PT, R6, UR19, !P0 ;  /* 0x0000001306007c0c */ /* 0x000fe2000c761270 */
[----:B------:R2:W-:Y:S01]  /*5410*/  @P2 STG.E.U16 desc[UR22][R76.64], R7 ;  /* 0x000000074c002986 */ /* 0x0005e2000c101516 */
[----:B------:R-:W-:Y:S01]  /*5420*/  ISETP.LT.AND P2, PT, R4, UR19, !P0 ;  /* 0x0000001304007c0c */ /* 0x000fe2000c741270 */
[----:B------:R-:W-:Y:S01]  /*5430*/  VIADD R4, R0, 0xb ;  /* 0x0000000b00047836 */ /* 0x000fe20000000000 */
[----:B------:R-:W-:Y:S01]  /*5440*/  F2FP.BF16.F32.PACK_AB R24, R25, R24 ;  /* 0x000000181918723e */ /* 0x000fe200000010ff */
[----:B------:R-:W-:Y:S01]  /*5450*/  @P5 STG.E.U16 desc[UR22][R78.64], R10 ;  /* 0x0000000a4e005986 */ /* 0x000fe2000c101516 */
[----:B0-----:R-:W-:Y:S01]  /*5460*/  PRMT R5, R10, 0x7632, R5 ;  /* 0x000076320a057816 */ /* 0x001fe20000000005 */
[----:B------:R-:W-:Y:S01]  /*5470*/  VIADD R6, R0, 0xc ;  /* 0x0000000c00067836 */ /* 0x000fe20000000000 */
[----:B------:R-:W-:-:S02]  /*5480*/  ISETP.LT.AND P5, PT, R4, UR19, !P0 ;  /* 0x0000001304007c0c */ /* 0x000fc4000c7a1270 */
[----:B------:R-:W-:Y:S01]  /*5490*/  F2FP.BF16.F32.PACK_AB R26, R27, R26 ;  /* 0x0000001a1b1a723e */ /* 0x000fe200000010ff */
[----:B------:R0:W-:Y:S01]  /*54a0*/  @P4 STG.E.U16 desc[UR22][R80.64], R5 ;  /* 0x0000000550004986 */ /* 0x0001e2000c101516 */
[----:B------:R-:W-:Y:S01]  /*54b0*/  LEA R4, P4, R84, R2, 0x1 ;  /* 0x0000000254047211 */ /* 0x000fe200078808ff */
[----:B--2---:R-:W-:Y:S01]  /*54c0*/  VIADD R7, R0, 0xd ;  /* 0x0000000d00077836 */ /* 0x004fe20000000000 */
[----:B------:R-:W-:Y:S01]  /*54d0*/  F2FP.BF16.F32.PACK_AB R28, R29, R28 ;  /* 0x0000001c1d1c723e */ /* 0x000fe200000010ff */
[----:B------:R-:W-:Y:S01]  /*54e0*/  @P6 STG.E.U16 desc[UR22][R82.64], R12 ;  /* 0x0000000c52006986 */ /* 0x000fe2000c101516 */
[----:B------:R-:W-:Y:S02]  /*54f0*/  F2FP.BF16.F32.PACK_AB R30, R31, R30 ;  /* 0x0000001e1f1e723e */ /* 0x000fe400000010ff */
[----:B------:R-:W-:Y:S02]  /*5500*/  F2FP.BF16.F32.PACK_AB R32, R33, R32 ;  /* 0x000000202120723e */ /* 0x000fe400000010ff */
[----:B------:R-:W-:-:S02]  /*5510*/  F2FP.BF16.F32.PACK_AB R34, R35, R34 ;  /* 0x000000222322723e */ /* 0x000fc400000010ff */
[----:B------:R-:W-:Y:S02]  /*5520*/  F2FP.BF16.F32.PACK_AB R36, R37, R36 ;  /* 0x000000242524723e */ /* 0x000fe400000010ff */
[C---:B0-----:R-:W-:Y:S01]  /*5530*/  LEA.HI.X.SX32 R5, R84.reuse, R3, 0x1, P4 ;  /* 0x0000000354057211 */ /* 0x041fe200020f0eff */
[----:B------:R-:W-:Y:S01]  /*5540*/  VIADD R84, R84, UR6 ;  /* 0x0000000654547c36 */ /* 0x000fe20008000000 */
[----:B------:R-:W-:Y:S02]  /*5550*/  ISETP.LT.AND P4, PT, R6, UR19, !P0 ;  /* 0x0000001306007c0c */ /* 0x000fe4000c781270 */
[----:B------:R-:W-:Y:S01]  /*5560*/  F2FP.BF16.F32.PACK_AB R38, R39, R38 ;  /* 0x000000262726723e */ /* 0x000fe200000010ff */
[C---:B------:R-:W-:Y:S01]  /*5570*/  VIADD R10, R84.reuse, UR6 ;  /* 0x00000006540a7c36 */ /* 0x040fe20008000000 */
[----:B------:R-:W-:Y:S01]  /*5580*/  LEA R6, P6, R84, R2, 0x1 ;  /* 0x0000000254067211 */ /* 0x000fe200078c08ff */
[----:B------:R0:W-:Y:S01]  /*5590*/  @P3 STG.E.U16 desc[UR22][R4.64], R9 ;  /* 0x0000000904003986 */ /* 0x0001e2000c101516 */
[----:B------:R-:W-:-:S02]  /*55a0*/  ISETP.LT.AND P3, PT, R7, UR19, !P0 ;  /* 0x0000001307007c0c */ /* 0x000fc4000c761270 */
[-C--:B------:R-:W-:Y:S02]  /*55b0*/  LEA.HI.X.SX32 R7, R84, R3.reuse, 0x1, P6 ;  /* 0x0000000354077211 */ /* 0x080fe400030f0eff */
[----:B------:R-:W-:Y:S02]  /*55c0*/  LEA R8, P6, R10, R2, 0x1 ;  /* 0x000000020a087211 */ /* 0x000fe400078c08ff */
[----:B------:R-:W-:Y:S01]  /*55d0*/  F2FP.BF16.F32.PACK_AB R40, R41, R40 ;  /* 0x000000282928723e */ /* 0x000fe200000010ff */
[----:B------:R2:W-:Y:S01]  /*55e0*/  @P2 STG.E.U16 desc[UR22][R6.64], R14 ;  /* 0x0000000e06002986 */ /* 0x0005e2000c101516 */
[----:B------:R-:W-:Y:S02]  /*55f0*/  ISETP.LT.AND P2, PT, R11, UR19, !P0 ;  /* 0x000000130b007c0c */ /* 0x000fe4000c741270 */
[----:B------:R-:W-:Y:S01]  /*5600*/  F2FP.BF16.F32.PACK_AB R42, R43, R42 ;  /* 0x0000002a2b2a723e */ /* 0x000fe200000010ff */
[----:B0-----:R-:W-:Y:S01]  /*5610*/  VIADD R5, R0, 0xf ;  /* 0x0000000f00057836 */ /* 0x001fe20000000000 */
[C---:B------:R-:W-:Y:S01]  /*5620*/  LEA.HI.X.SX32 R9, R10.reuse, R3, 0x1, P6 ;  /* 0x000000030a097211 */ /* 0x040fe200030f0eff */
[----:B------:R-:W-:Y:S01]  /*5630*/  VIADD R10, R10, UR6 ;  /* 0x000000060a0a7c36 */ /* 0x000fe20008000000 */
[----:B------:R-:W-:-:S02]  /*5640*/  F2FP.BF16.F32.PACK_AB R44, R45, R44 ;  /* 0x0000002c2d2c723e */ /* 0x000fc400000010ff */
[----:B------:R-:W-:Y:S01]  /*5650*/  F2FP.BF16.F32.PACK_AB R46, R47, R46 ;  /* 0x0000002e2f2e723e */ /* 0x000fe200000010ff */
[C---:B------:R-:W-:Y:S01]  /*5660*/  VIADD R12, R10.reuse, UR6 ;  /* 0x000000060a0c7c36 */ /* 0x040fe20008000000 */
[-C--:B------:R-:W-:Y:S01]  /*5670*/  LEA R4, P6, R10, R2.reuse, 0x1 ;  /* 0x000000020a047211 */ /* 0x080fe200078c08ff */
[----:B------:R0:W-:Y:S01]  /*5680*/  @P5 STG.E.U16 desc[UR22][R8.64], R13 ;  /* 0x0000000d08005986 */ /* 0x0001e2000c101516 */
[----:B------:R-:W-:Y:S01]  /*5690*/  ISETP.LT.AND P5, PT, R5, UR19, !P0 ;  /* 0x0000001305007c0c */ /* 0x000fe2000c7a1270 */
[----:B--2---:R-:W-:Y:S01]  /*56a0*/  VIADD R6, R0, 0x10 ;  /* 0x0000001000067836 */ /* 0x004fe20000000000 */
[-C--:B------:R-:W-:Y:S01]  /*56b0*/  LEA.HI.X.SX32 R5, R10, R3.reuse, 0x1, P6 ;  /* 0x000000030a057211 */ /* 0x080fe200030f0eff */
[----:B------:R-:W-:Y:S01]  /*56c0*/  VIADD R7, R0, 0x11 ;  /* 0x0000001100077836 */ /* 0x000fe20000000000 */
[----:B------:R-:W-:Y:S01]  /*56d0*/  LEA R10, P6, R12, R2, 0x1 ;  /* 0x000000020c0a7211 */ /* 0x000fe200078c08ff */
[----:B------:R-:W-:Y:S01]  /*56e0*/  VIADD R14, R0, 0x3f ;  /* 0x0000003f000e7836 */ /* 0x000fe20000000000 */
[----:B------:R-:W-:Y:S01]  /*56f0*/  F2FP.BF16.F32.PACK_AB R48, R49, R48 ;  /* 0x000000303130723e */ /* 0x000fe200000010ff */
[----:B------:R2:W-:Y:S01]  /*5700*/  @P4 STG.E.U16 desc[UR22][R4.64], R16 ;  /* 0x0000001004004986 */ /* 0x0005e2000c101516 */
[C---:B------:R-:W-:Y:S01]  /*5710*/  LEA.HI.X.SX32 R11, R12.reuse, R3, 0x1, P6 ;  /* 0x000000030c0b7211 */ /* 0x040fe200030f0eff */
[----:B------:R-:W-:Y:S01]  /*5720*/  VIADD R12, R12, UR6 ;  /* 0x000000060c0c7c36 */ /* 0x000fe20008000000 */
[----:B------:R-:W-:-:S02]  /*5730*/  ISETP.LT.AND P4, PT, R6, UR19, !P0 ;  /* 0x0000001306007c0c */ /* 0x000fc4000c781270 */
[----:B0-----:R-:W-:Y:S01]  /*5740*/  PRMT R9, R16, 0x7632, R9 ;  /* 0x0000763210097816 */ /* 0x001fe20000000009 */
[C---:B------:R-:W-:Y:S01]  /*5750*/  VIADD R13, R12.reuse, UR6 ;  /* 0x000000060c0d7c36 */ /* 0x040fe20008000000 */
[----:B------:R-:W-:Y:S02]  /*5760*/  LEA R6, P6, R12, R2, 0x1 ;  /* 0x000000020c067211 */ /* 0x000fe400078c08ff */
[----:B------:R-:W-:Y:S01]  /*5770*/  F2FP.BF16.F32.PACK_AB R50, R51, R50 ;  /* 0x000000323332723e */ /* 0x000fe200000010ff */
[----:B------:R0:W-:Y:S01]  /*5780*/  @P3 STG.E.U16 desc[UR22][R10.64], R9 ;  /* 0x000000090a003986 */ /* 0x0001e2000c101516 */
[----:B------:R-:W-:Y:S01]  /*5790*/  ISETP.LT.AND P3, PT, R7, UR19, !P0 ;  /* 0x0000001307007c0c */ /* 0x000fe2000c761270 */
[----:B--2---:R-:W-:Y:S01]  /*57a0*/  VIADD R4, R0, 0x12 ;  /* 0x0000001200047836 */ /* 0x004fe20000000000 */
[----:B------:R-:W-:Y:S01]  /*57b0*/  LEA.HI.X.SX32 R7, R12, R3, 0x1, P6 ;  /* 0x000000030c077211 */ /* 0x000fe200030f0eff */
[----:B------:R-:W-:Y:S01]  /*57c0*/  VIADD R5, R0, 0x13 ;  /* 0x0000001300057836 */ /* 0x000fe20000000000 */
[----:B------:R-:W-:-:S02]  /*57d0*/  LEA R8, P6, R13, R2, 0x1 ;  /* 0x000000020d087211 */ /* 0x000fc400078c08ff */
[----:B------:R-:W-:Y:S01]  /*57e0*/  F2FP.BF16.F32.PACK_AB R52, R53, R52 ;  /* 0x000000343534723e */ /* 0x000fe200000010ff */
[----:B------:R2:W-:Y:S01]  /*57f0*/  @P2 STG.E.U16 desc[UR22][R6.64], R18 ;  /* 0x0000001206002986 */ /* 0x0005e2000c101516 */
[----:B------:R-:W-:Y:S02]  /*5800*/  ISETP.LT.AND P2, PT, R4, UR19, !P0 ;  /* 0x0000001304007c0c */ /* 0x000fe4000c741270 */
[----:B------:R-:W-:Y:S02]  /*5810*/  F2FP.BF16.F32.PACK_AB R54, R55, R54 ;  /* 0x000000363736723e */ /* 0x000fe400000010ff */
[CC--:B0-----:R-:W-:Y:S01]  /*5820*/  LEA.HI.X.SX32 R9, R13.reuse, R3.reuse, 0x1, P6 ;  /* 0x000000030d097211 */ /* 0x0c1fe200030f0eff */
[----:B------:R-:W-:Y:S01]  /*5830*/  VIADD R13, R13, UR6 ;  /* 0x000000060d0d7c36 */ /* 0x000fe20008000000 */
[----:B------:R-:W-:Y:S02]  /*5840*/  PRMT R11, R18, 0x7632, R11 ;  /* 0x00007632120b7816 */ /* 0x000fe4000000000b */
[----:B------:R-:W-:Y:S01]  /*5850*/  F2FP.BF16.F32.PACK_AB R56, R57, R56 ;  /* 0x000000383938723e */ /* 0x000fe200000010ff */
[C---:B------:R-:W-:Y:S01]  /*5860*/  VIADD R12, R13.reuse, UR6 ;  /* 0x000000060d0c7c36 */ /* 0x040fe20008000000 */
[-C--:B------:R-:W-:Y:S01]  /*5870*/  LEA R4, P6, R13, R2.reuse, 0x1 ;  /* 0x000000020d047211 */ /* 0x080fe200078c08ff */
[----:B------:R0:W-:Y:S01]  /*5880*/  @P5 STG.E.U16 desc[UR22][R8.64], R11 ;  /* 0x0000000b08005986 */ /* 0x0001e2000c101516 */
[----:B------:R-:W-:Y:S01]  /*5890*/  ISETP.LT.AND P5, PT, R5, UR19, !P0 ;  /* 0x0000001305007c0c */ /* 0x000fe2000c7a1270 */
[C---:B--2---:R-:W-:Y:S01]  /*58a0*/  VIADD R6, R0.reuse, 0x14 ;  /* 0x0000001400067836 */ /* 0x044fe20000000000 */
        /* <DEDUP_REMOVED lines=23> */
[C---:B0-----:R-:W-:Y:S01]  /*5a20*/  LEA.HI.X.SX32 R9, R13.reuse, R3, 0x1, P6 ;  /* 0x000000030d097211 */ /* 0x041fe200030f0eff */
[----:B------:R-:W-:Y:S01]  /*5a30*/  VIADD R13, R13, UR6 ;  /* 0x000000060d0d7c36 */ /* 0x000fe20008000000 */
[----:B------:R-:W-:-:S03]  /*5a40*/  PRMT R11, R22, 0x7632, R11 ;  /* 0x00007632160b7816 */ /* 0x000fc6000000000b */
[C---:B------:R-:W-:Y:S01]  /*5a50*/  VIADD R12, R13.reuse, UR6 ;  /* 0x000000060d0c7c36 */ /* 0x040fe20008000000 */
[-C--:B------:R-:W-:Y:S01]  /*5a60*/  LEA R4, P6, R13, R2.reuse, 0x1 ;  /* 0x000000020d047211 */ /* 0x080fe200078c08ff */
[----:B------:R0:W-:Y:S01]  /*5a70*/  @P5 STG.E.U16 desc[UR22][R8.64], R11 ;  /* 0x0000000b08005986 */ /* 0x0001e2000c101516 */
[----:B------:R-:W-:Y:S01]  /*5a80*/  ISETP.LT.AND P5, PT, R5, UR19, !P0 ;  /* 0x0000001305007c0c */ /* 0x000fe2000c7a1270 */
[C---:B--2---:R-:W-:Y:S01]  /*5a90*/  VIADD R6, R0.reuse, 0x18 ;  /* 0x0000001800067836 */ /* 0x044fe20000000000 */
[----:B------:R-:W-:Y:S01]  /*5aa0*/  LEA.HI.X.SX32 R5, R13, R3, 0x1, P6 ;  /* 0x000000030d057211 */ /* 0x000fe200030f0eff */
[----:B------:R-:W-:Y:S01]  /*5ab0*/  VIADD R7, R0, 0x19 ;  /* 0x0000001900077836 */ /* 0x000fe20000000000 */
[----:B------:R-:W-:-:S03]  /*5ac0*/  LEA R10, P6, R12, R2, 0x1 ;  /* 0x000000020c0a7211 */ /* 0x000fc600078c08ff */
[----:B------:R2:W-:Y:S01]  /*5ad0*/  @P4 STG.E.U16 desc[UR22][R4.64], R24 ;  /* 0x0000001804004986 */ /* 0x0005e2000c101516 */
[----:B------:R-:W-:Y:S02]  /*5ae0*/  ISETP.LT.AND P4, PT, R6, UR19, !P0 ;  /* 0x0000001306007c0c */ /* 0x000fe4000c781270 */
[C---:B0-----:R-:W-:Y:S01]  /*5af0*/  LEA.HI.X.SX32 R11, R12.reuse, R3, 0x1, P6 ;  /* 0x000000030c0b7211 */ /* 0x041fe200030f0eff */
[----:B------:R-:W-:Y:S01]  /*5b00*/  VIADD R12, R12, UR6 ;  /* 0x000000060c0c7c36 */ /* 0x000fe20008000000 */
[----:B------:R-:W-:-:S03]  /*5b10*/  PRMT R9, R24, 0x7632, R9 ;  /* 0x0000763218097816 */ /* 0x000fc60000000009 */
[C---:B------:R-:W-:Y:S01]  /*5b20*/  VIADD R13, R12.reuse, UR6 ;  /* 0x000000060c0d7c36 */ /* 0x040fe20008000000 */
[-C--:B------:R-:W-:Y:S01]  /*5b30*/  LEA R6, P6, R12, R2.reuse, 0x1 ;  /* 0x000000020c067211 */ /* 0x080fe200078c08ff */
[----:B------:R0:W-:Y:S01]  /*5b40*/  @P3 STG.E.U16 desc[UR22][R10.64], R9 ;  /* 0x000000090a003986 */ /* 0x0001e2000c101516 */
[----:B------:R-:W-:Y:S01]  /*5b50*/  ISETP.LT.AND P3, PT, R7, UR19, !P0 ;  /* 0x0000001307007c0c */ /* 0x000fe2000c761270 */
[----:B--2---:R-:W-:Y:S01]  /*5b60*/  VIADD R4, R0, 0x1a ;  /* 0x0000001a00047836 */ /* 0x004fe20000000000 */
        /* <DEDUP_REMOVED lines=221> */
[----:B------:R-:W-:Y:S02]  /*6940*/  LEA.HI.X.SX32 R5, R13, R3, 0x1, P6 ;  /* 0x000000030d057211 */ /* 0x000fe400030f0eff */
[----:B------:R-:W-:Y:S02]  /*6950*/  LEA R10, P6, R12, R2, 0x1 ;  /* 0x000000020c0a7211 */ /* 0x000fe400078c08ff */
[----:B------:R-:W-:Y:S01]  /*6960*/  PRMT R7, R60, 0x7632, R7 ;  /* 0x000076323c077816 */ /* 0x000fe20000000007 */
[----:B------:R2:W-:Y:S01]  /*6970*/  @P4 STG.E.U16 desc[UR22][R4.64], R60 ;  /* 0x0000003c04004986 */ /* 0x0005e2000c101516 */
[----:B------:R-:W-:-:S02]  /*6980*/  ISETP.LT.AND P4, PT, R6, UR19, !P0 ;  /* 0x0000001306007c0c */ /* 0x000fc4000c781270 */
[C---:B0-----:R-:W-:Y:S01]  /*6990*/  LEA.HI.X.SX32 R11, R12.reuse, R3, 0x1, P6 ;  /* 0x000000030c0b7211 */ /* 0x041fe200030f0eff */
[----:B------:R-:W-:Y:S02]  /*69a0*/  VIADD R12, R12, UR6 ;  /* 0x000000060c0c7c36 */ /* 0x000fe40008000000 */
[----:B------:R-:W-:Y:S02]  /*69b0*/  VIADD R9, R0, 0x3d ;  /* 0x0000003d00097836 */ /* 0x000fe40000000000 */
[----:B------:R0:W-:Y:S01]  /*69c0*/  @P3 STG.E.U16 desc[UR22][R10.64], R7 ;  /* 0x000000070a003986 */ /* 0x0001e2000c101516 */
[C---:B------:R-:W-:Y:S01]  /*69d0*/  LEA R6, P3, R12.reuse, R2, 0x1 ;  /* 0x000000020c067211 */ /* 0x040fe200078608ff */
[----:B------:R-:W-:-:S05]  /*69e0*/  VIADD R8, R12, UR6 ;  /* 0x000000060c087c36 */ /* 0x000fca0008000000 */
[----:B--2---:R-:W-:-:S04]  /*69f0*/  LEA R4, P6, R8, R2, 0x1 ;  /* 0x0000000208047211 */ /* 0x004fc800078c08ff */
[-C--:B------:R-:W-:Y:S02]  /*6a00*/  LEA.HI.X.SX32 R5, R8, R3.reuse, 0x1, P6 ;  /* 0x0000000308057211 */ /* 0x080fe400030f0eff */
[----:B0-----:R-:W-:Y:S02]  /*6a10*/  LEA.HI.X.SX32 R7, R12, R3, 0x1, P3 ;  /* 0x000000030c077211 */ /* 0x001fe400018f0eff */
[----:B------:R-:W-:Y:S01]  /*6a20*/  ISETP.LT.AND P3, PT, R9, UR19, !P0 ;  /* 0x0000001309007c0c */ /* 0x000fe2000c761270 */
[----:B------:R-:W-:Y:S02]  /*6a30*/  VIADD R9, R8, UR6 ;  /* 0x0000000608097c36 */ /* 0x000fe40008000000 */
[----:B------:R0:W-:Y:S02]  /*6a40*/  @P2 STG.E.U16 desc[UR22][R6.64], R62 ;  /* 0x0000003e06002986 */ /* 0x0001e4000c101516 */
[C---:B------:R-:W-:Y:S01]  /*6a50*/  VIADD R11, R9.reuse, UR6 ;  /* 0x00000006090b7c36 */ /* 0x040fe20008000000 */
[----:B------:R-:W-:-:S03]  /*6a60*/  LEA R8, P2, R9, R2, 0x1 ;  /* 0x0000000209087211 */ /* 0x000fc600078408ff */
[C---:B------:R-:W-:Y:S01]  /*6a70*/  VIADD R13, R11.reuse, UR6 ;  /* 0x000000060b0d7c36 */ /* 0x040fe20008000000 */
[-C--:B------:R-:W-:Y:S02]  /*6a80*/  LEA R10, P6, R11, R2.reuse, 0x1 ;  /* 0x000000020b0a7211 */ /* 0x080fe400078c08ff */
[-C--:B------:R-:W-:Y:S01]  /*6a90*/  LEA.HI.X.SX32 R9, R9, R3.reuse, 0x1, P2 ;  /* 0x0000000309097211 */ /* 0x080fe200010f0eff */
[----:B------:R-:W-:Y:S01]  /*6aa0*/  VIADD R0, R13, UR6 ;  /* 0x000000060d007c36 */ /* 0x000fe20008000000 */
[----:B------:R-:W-:Y:S02]  /*6ab0*/  LEA.HI.X.SX32 R11, R11, R3, 0x1, P6 ;  /* 0x000000030b0b7211 */ /* 0x000fe400030f0eff */
[----:B------:R-:W-:Y:S02]  /*6ac0*/  LEA R12, P6, R13, R2, 0x1 ;  /* 0x000000020d0c7211 */ /* 0x000fe400078c08ff */
[----:B------:R-:W-:Y:S02]  /*6ad0*/  ISETP.LT.AND P2, PT, R15, UR19, !P0 ;  /* 0x000000130f007c0c */ /* 0x000fe4000c741270 */
[----:B------:R-:W-:-:S02]  /*6ae0*/  ISETP.LT.AND P0, PT, R14, UR19, !P0 ;  /* 0x000000130e007c0c */ /* 0x000fc4000c701270 */
[----:B0-----:R-:W-:Y:S02]  /*6af0*/  PRMT R6, R62, 0x7632, R6 ;  /* 0x000076323e067816 */ /* 0x001fe40000000006 */
[-C--:B------:R-:W-:Y:S02]  /*6b00*/  LEA.HI.X.SX32 R13, R13, R3.reuse, 0x1, P6 ;  /* 0x000000030d0d7211 */ /* 0x080fe400030f0eff */
[C---:B------:R-:W-:Y:S01]  /*6b10*/  LEA R2, P6, R0.reuse, R2, 0x1 ;  /* 0x0000000200027211 */ /* 0x040fe200078c08ff */
[----:B------:R0:W-:Y:S03]  /*6b20*/  @P5 STG.E.U16 desc[UR22][R4.64], R6 ;  /* 0x0000000604005986 */ /* 0x0001e6000c101516 */
[----:B------:R-:W-:Y:S01]  /*6b30*/  LEA.HI.X.SX32 R3, R0, R3, 0x1, P6 ;  /* 0x0000000300037211 */ /* 0x000fe200030f0eff */
[----:B------:R2:W-:Y:S01]  /*6b40*/  @P4 STG.E.U16 desc[UR22][R8.64], R64 ;  /* 0x0000004008004986 */ /* 0x0005e2000c101516 */
[----:B------:R-:W-:-:S02]  /*6b50*/  PRMT R0, R66, 0x7632, R0 ;  /* 0x0000763242007816 */ /* 0x000fc40000000000 */
[----:B0-----:R-:W-:-:S05]  /*6b60*/  PRMT R5, R64, 0x7632, R5 ;  /* 0x0000763240057816 */ /* 0x001fca0000000005 */
[----:B------:R2:W-:Y:S04]  /*6b70*/  @P3 STG.E.U16 desc[UR22][R10.64], R5 ;  /* 0x000000050a003986 */ /* 0x0005e8000c101516 */
[----:B------:R2:W-:Y:S04]  /*6b80*/  @P2 STG.E.U16 desc[UR22][R12.64], R66 ;  /* 0x000000420c002986 */ /* 0x0005e8000c101516 */
[----:B------:R2:W-:Y:S01]  /*6b90*/  @P0 STG.E.U16 desc[UR22][R2.64], R0 ;  /* 0x0000000002000986 */ /* 0x0005e2000c101516 */
[----:B-1----:R-:W-:Y:S06]  /*6ba0*/  BAR.SYNC.DEFER_BLOCKING 0x0 ;  /* 0x0000000000007b1d */ /* 0x002fec0000010000 */
[----:B------:R-:W-:Y:S05]  /*6bb0*/  @P1 BRA `(.L_x_14) ;  /* 0x0000000000a01947 */ /* 0x000fea0003800000 */
[----:B------:R-:W0:Y:S01]  /*6bc0*/  S2UR UR5, SR_CgaCtaId ;  /* 0x00000000000579c3 */ /* 0x000e220000008800 */
[----:B------:R-:W-:Y:S01]  /*6bd0*/  NOP ;  /* 0x0000000000007918 */ /* 0x000fe20000000000 */
[----:B------:R-:W-:Y:S01]  /*6be0*/  UMOV UR4, 0x50 ;  /* 0x0000005000047882 */ /* 0x000fe20000000000 */
[----:B--2---:R-:W-:Y:S02]  /*6bf0*/  IMAD.U32 R0, RZ, RZ, UR10 ;  /* 0x0000000aff007e24 */ /* 0x004fe4000f8e00ff */
[----:B------:R-:W-:Y:S02]  /*6c00*/  IMAD.MOV.U32 R3, RZ, RZ, 0xf ;  /* 0x0000000fff037424 */ /* 0x000fe400078e00ff */
[----:B------:R-:W-:Y:S01]  /*6c10*/  IMAD.MOV.U32 R7, RZ, RZ, 0x1 ;  /* 0x00000001ff077424 */ /* 0x000fe200078e00ff */
[----:B------:R-:W-:-:S04]  /*6c20*/  LOP3.LUT R0, R0, 0xffff, RZ, 0xc0, !PT ;  /* 0x0000ffff00007812 */ /* 0x000fc800078ec0ff */
[----:B------:R-:W-:-:S05]  /*6c30*/  SHF.R.U32.HI R0, RZ, 0x5, R0 ;  /* 0x00000005ff007819 */ /* 0x000fca0000011600 */
[----:B------:R-:W-:Y:S01]  /*6c40*/  VIADD R2, R0, 0x10 ;  /* 0x0000001000027836 */ /* 0x000fe20000000000 */
[----:B------:R-:W-:Y:S01]  /*6c50*/  SHF.L.U32 R0, R3, R0, RZ ;  /* 0x0000000003007219 */ /* 0x000fe200000006ff */
[----:B0-----:R-:W-:-:S03]  /*6c60*/  ULEA UR6, UR5, UR4, 0x18 ;  /* 0x0000000405067291 */ /* 0x001fc6000f8ec0ff */
[----:B------:R-:W-:-:S04]  /*6c70*/  SHF.L.U32 R3, R7, R2, RZ ;  /* 0x0000000207037219 */ /* 0x000fc800000006ff */
[----:B------:R-:W-:Y:S02]  /*6c80*/  LOP3.LUT R0, R3, R0, RZ, 0xfc, !PT ;  /* 0x0000000003007212 */ /* 0x000fe400078efcff */
[----:B------:R-:W0:Y:S02]  /*6c90*/  LDS R5, [UR6] ;  /* 0x00000006ff057984 */ /* 0x000e240008000800 */
[C---:B------:R-:W-:Y:S02]  /*6ca0*/  LOP3.LUT R2, R0.reuse, 0xffff, RZ, 0xc0, !PT ;  /* 0x0000ffff00027812 */ /* 0x040fe400078ec0ff */
[----:B0-----:R-:W-:-:S04]  /*6cb0*/  LOP3.LUT R3, R0, 0xffff, R5, 0x80, !PT ;  /* 0x0000ffff00037812 */ /* 0x001fc800078e8005 */
[----:B------:R-:W-:-:S13]  /*6cc0*/  ISETP.NE.AND P0, PT, R3, R2, PT ;  /* 0x000000020300720c */ /* 0x000fda0003f05270 */
[----:B------:R-:W-:Y:S05]  /*6cd0*/  @P0 BRA `(.L_x_15) ;  /* 0x0000000000500947 */ /* 0x000fea0003800000 */
[----:B------:R-:W-:Y:S02]  /*6ce0*/  SHF.R.U32.HI R5, RZ, 0x10, R5 ;  /* 0x00000010ff057819 */ /* 0x000fe40000011605 */
[----:B------:R-:W-:-:S04]  /*6cf0*/  SHF.R.U32.HI R2, RZ, 0x10, R0 ;  /* 0x00000010ff027819 */ /* 0x000fc80000011600 */
[----:B------:R-:W-:-:S04]  /*6d00*/  LOP3.LUT R5, R5, R2, RZ, 0xc0, !PT ;  /* 0x0000000205057212 */ /* 0x000fc800078ec0ff */
[----:B------:R-:W-:-:S13]  /*6d10*/  ISETP.NE.AND P0, PT, R5, R2, PT ;  /* 0x000000020500720c */ /* 0x000fda0003f05270 */
[----:B------:R-:W-:Y:S05]  /*6d20*/  @P0 BRA `(.L_x_16) ;  /* 0x0000000000300947 */ /* 0x000fea0003800000 */
[----:B------:R-:W-:Y:S01]  /*6d30*/  R2UR UR4, R0 ;  /* 0x00000000000472ca */ /* 0x000fe200000e0000 */
[----:B------:R-:W-:Y:S01]  /*6d40*/  VOTEU.ANY UR5, UPT, PT ;  /* 0x0000000000057886 */ /* 0x000fe200038e0100 */
[----:B------:R-:W0:Y:S01]  /*6d50*/  S2R R0, SR_LANEID ;  /* 0x0000000000007919 */ /* 0x000e220000000000 */
[----:B------:R-:W-:-:S10]  /*6d60*/  UFLO.U32 UR5, UR5 ;  /* 0x00000005000572bd */ /* 0x000fd400080e0000 */
[----:B------:R-:W-:-:S06]  /*6d70*/  ULOP3.LUT UR4, URZ, UR4, URZ, 0x33, !UPT ;  /* 0x00000004ff047292 */ /* 0x000fcc000f8e33ff */
[----:B------:R-:W-:-:S04]  /*6d80*/  IMAD.U32 R2, RZ, RZ, UR4 ;  /* 0x00000004ff027e24 */ /* 0x000fc8000f8e00ff */
[----:B------:R-:W1:Y:S02]  /*6d90*/  REDUX UR7, R2 ;  /* 0x00000000020773c4 */ /* 0x000e640000000000 */
[----:B------:R3:W-:Y:S01]  /*6da0*/  UTCATOMSWS.AND URZ, UR4 ;  /* 0x0000000400ff79e3 */ /* 0x0007e20008000000 */
[----:B0-----:R-:W-:Y:S01]  /*6db0*/  ISETP.EQ.U32.AND P0, PT, R0, UR5, PT ;  /* 0x0000000500007c0c */ /* 0x001fe2000bf02070 */
[----:B-1----:R-:W-:-:S12]  /*6dc0*/  IMAD.U32 R0, RZ, RZ, UR7 ;  /* 0x00000007ff007e24 */ /* 0x002fd8000f8e00ff */
[----:B------:R3:W-:Y:S01]  /*6dd0*/  @P0 ATOMS.AND RZ, [UR6], R0 ;  /* 0x00000000ffff098c */ /* 0x0007e2000a800006 */
[----:B------:R-:W-:Y:S05]  /*6de0*/  BRA `(.L_x_14) ;  /* 0x0000000000147947 */ /* 0x000fea0003800000 */
.L_x_16:
[----:B------:R-:W-:-:S07]  /*6df0*/  MOV R2, 0x6e10 ;  /* 0x00006e1000027802 */ /* 0x000fce0000000f00 */
[----:B------:R-:W-:Y:S05]  /*6e00*/  CALL.REL.NOINC `($__internal_0_$__cuda_sm10x_tcgen05_guardrail_trap_col_being_dealloced_not_returned_by_alloc) ;  /* 0x00000000002c7944 */ /* 0x000fea0003c00000 */
[----:B------:R-:W-:Y:S05]  /*6e10*/  BRA `(.L_x_14) ;  /* 0x0000000000087947 */ /* 0x000fea0003800000 */
.L_x_15:
[----:B------:R-:W-:-:S07]  /*6e20*/  MOV R2, 0x6e40 ;  /* 0x00006e4000027802 */ /* 0x000fce0000000f00 */
[----:B------:R-:W-:Y:S05]  /*6e30*/  CALL.REL.NOINC `($__internal_2_$__cuda_sm10x_tcgen05_guardrail_trap_unallocated_columns_being_dealloced) ;  /* 0x0000000000387944 */ /* 0x000fea0003c00000 */
.L_x_14:
[----:B------:R-:W-:Y:S01]  /*6e40*/  NOP ;  /* 0x0000000000007918 */ /* 0x000fe20000000000 */
[----:B---3--:R-:W-:Y:S05]  /*6e50*/  EXIT ;  /* 0x000000000000794d */ /* 0x008fea0003800000 */
.L_x_9:
[----:B------:R-:W0:Y:S02]  /*6e60*/  SYNCS.PHASECHK.TRANS64.TRYWAIT P3, [UR8], R12 ;  /* 0x0000000cff0075a7 */ /* 0x000e240008061108 */
[----:B0-----:R-:W-:Y:S05]  /*6e70*/  @!P3 BRA `(.L_x_9) ;  /* 0xfffffffc00f8b947 */ /* 0x001fea000383ffff */
[----:B------:R-:W-:Y:S05]  /*6e80*/  BRA `(.L_x_17) ;  /* 0xffffffd800207947 */ /* 0x000fea000383ffff */
.L_x_13:
[----:B------:R-:W3:Y:S02]  /*6e90*/  SYNCS.PHASECHK.TRANS64.TRYWAIT P0, [UR8], R3 ;  /* 0x00000003ff0075a7 */ /* 0x000ee40008001108 */
[----:B---3--:R-:W-:Y:S05]  /*6ea0*/  @!P0 BRA `(.L_x_13) ;  /* 0xfffffffc00f88947 */ /* 0x008fea000383ffff */
[----:B------:R-:W-:Y:S05]  /*6eb0*/  BRA `(.L_x_12) ;  /* 0xffffffe000107947 */ /* 0x000fea000383ffff */
        .weak           $__internal_0_$__cuda_sm10x_tcgen05_guardrail_trap_col_being_dealloced_not_returned_by_alloc
        .type           $__internal_0_$__cuda_sm10x_tcgen05_guardrail_trap_col_being_dealloced_not_returned_by_alloc,@function
        .size           $__internal_0_$__cuda_sm10x_tcgen05_guardrail_trap_col_being_dealloced_not_returned_by_alloc,($__internal_1_$__cuda_sm10x_tcgen05_guardrail_trap_phase_invalid_during_alloc - $__internal_0_$__cuda_sm10x_tcgen05_guardrail_trap_col_being_dealloced_not_returned_by_alloc)
$__internal_0_$__cuda_sm10x_tcgen05_guardrail_trap_col_being_dealloced_not_returned_by_alloc:
[----:B------:R-:W-:Y:S05]  /*6ec0*/  BPT.TRAP 0x1 ;  /* 0x000000040000795c */ /* 0x000fea0000300000 */
[----:B------:R-:W-:-:S04]  /*6ed0*/  IMAD.MOV.U32 R3, RZ, RZ, 0x0 ;  /* 0x00000000ff037424 */ /* 0x000fc800078e00ff */
[----:B------:R-:W-:Y:S05]  /*6ee0*/  RET.REL.NODEC R2 `(matmul_kernel) ;  /* 0xffffff9002447950 */ /* 0x000fea0003c3ffff */
        .weak           $__internal_1_$__cuda_sm10x_tcgen05_guardrail_trap_phase_invalid_during_alloc
        .type           $__internal_1_$__cuda_sm10x_tcgen05_guardrail_trap_phase_invalid_during_alloc,@function
        .size           $__internal_1_$__cuda_sm10x_tcgen05_guardrail_trap_phase_invalid_during_alloc,($__internal_2_$__cuda_sm10x_tcgen05_guardrail_trap_unallocated_columns_being_dealloced - $__internal_1_$__cuda_sm10x_tcgen05_guardrail_trap_phase_invalid_during_alloc)
$__internal_1_$__cuda_sm10x_tcgen05_guardrail_trap_phase_invalid_during_alloc:
[----:B------:R-:W-:Y:S05]  /*6ef0*/  BPT.TRAP 0x1 ;  /* 0x000000040000795c */ /* 0x000fea0000300000 */
[----:B------:R-:W-:-:S04]  /*6f00*/  IMAD.MOV.U32 R3, RZ, RZ, 0x0 ;  /* 0x00000000ff037424 */ /* 0x000fc800078e00ff */
[----:B------:R-:W-:Y:S05]  /*6f10*/  RET.REL.NODEC R2 `(matmul_kernel) ;  /* 0xffffff9002387950 */ /* 0x000fea0003c3ffff */
        .weak           $__internal_2_$__cuda_sm10x_tcgen05_guardrail_trap_unallocated_columns_being_dealloced
        .type           $__internal_2_$__cuda_sm10x_tcgen05_guardrail_trap_unallocated_columns_being_dealloced,@function
        .size           $__internal_2_$__cuda_sm10x_tcgen05_guardrail_trap_unallocated_columns_being_dealloced,(.L_x_21 - $__internal_2_$__cuda_sm10x_tcgen05_guardrail_trap_unallocated_columns_being_dealloced)
$__internal_2_$__cuda_sm10x_tcgen05_guardrail_trap_unallocated_columns_being_dealloced:
[----:B------:R-:W-:Y:S05]  /*6f20*/  BPT.TRAP 0x1 ;  /* 0x000000040000795c */ /* 0x000fea0000300000 */
[----:B------:R-:W-:-:S04]  /*6f30*/  IMAD.MOV.U32 R3, RZ, RZ, 0x0 ;  /* 0x00000000ff037424 */ /* 0x000fc800078e00ff */
[----:B------:R-:W-:Y:S05]  /*6f40*/  RET.REL.NODEC R2 `(matmul_kernel) ;  /* 0xffffff90022c7950 */ /* 0x000fea0003c3ffff */
.L_x_18:
[----:B------:R-:W-:-:S00]  /*6f50*/  BRA `(.L_x_18) ;  /* 0xfffffffc00fc7947 */ /* 0x000fc0000383ffff */
[----:B------:R-:W-:-:S00]  /*6f60*/  NOP ;  /* 0x0000000000007918 */ /* 0x000fc00000000000 */
        /* <DEDUP_REMOVED lines=9> */
.L_x_21:


//--------------------- .nv.shared.matmul_kernel  --------------------------
	.section	.nv.shared.matmul_kernel,"aw",@nobits
	.sectionflags	@""
	.align	16
	.zero		1024


//--------------------- .nv.shared.reserved.0     --------------------------
	.section	.nv.shared.reserved.0,"aw",@nobits
	.align	8
	.weak		__nv_reservedSMEM_offset_0_alias
	.size		__nv_reservedSMEM_offset_0_alias, 0, 64
	.other		__nv_reservedSMEM_offset_0_alias,@"STO_CUDA_RESERVED_SHARED STV_DEFAULT"
__nv_reservedSMEM_offset_0_alias:
	.zero		0
.nv.shared.reserved.0:
	.zero		64
	.weak		__nv_reservedSMEM_allocation_phase
	.type		__nv_reservedSMEM_allocation_phase,@object
	.size		__nv_reservedSMEM_allocation_phase,(.L_0 - __nv_reservedSMEM_allocation_phase)
__nv_reservedSMEM_allocation_phase:
	.zero		1
.L_0:
	.zero		7
	.weak		__nv_reservedSMEM_devtool_atexit_pc
	.type		__nv_reservedSMEM_devtool_atexit_pc,@object
	.size		__nv_reservedSMEM_devtool_atexit_pc,(__nv_reservedSMEM_allocation_mask - __nv_reservedSMEM_devtool_atexit_pc)
__nv_reservedSMEM_devtool_atexit_pc:
	.zero		8
	.weak		__nv_reservedSMEM_allocation_mask
	.type		__nv_reservedSMEM_allocation_mask,@object
	.size		__nv_reservedSMEM_allocation_mask,(.L_2 - __nv_reservedSMEM_allocation_mask)
__nv_reservedSMEM_allocation_mask:
	.zero		4
.L_2:


//--------------------- .nv.constant0.matmul_kernel --------------------------
	.section	.nv.constant0.matmul_kernel,"a",@progbits
	.sectionflags	@""
	.align	4
.nv.constant0.matmul_kernel:
	.zero		976


//--------------------- SYMBOLS --------------------------

	.type		.nv.reservedSmem.offset0,@object
	.size		.nv.reservedSmem.offset0,0x4
	.type		.nv.reservedSmem.cap,@object
	.size		.nv.reservedSmem.cap,0x4
